//
// Generated by NVIDIA NVVM Compiler
//
// Compiler Build ID: CL-36424714
// Cuda compilation tools, release 13.0, V13.0.88
// Based on NVVM 20.0.0
//

.version 9.0
.target sm_100
.address_size 64

	// .globl	RenderSpheres

.visible .entry RenderSpheres(
	.param .u64 .ptr .align 1 RenderSpheres_param_0,
	.param .u64 .ptr .align 1 RenderSpheres_param_1,
	.param .u64 .ptr .align 1 RenderSpheres_param_2,
	.param .u32 RenderSpheres_param_3,
	.param .align 4 .b8 RenderSpheres_param_4[12],
	.param .u32 RenderSpheres_param_5,
	.param .u32 RenderSpheres_param_6,
	.param .u32 RenderSpheres_param_7,
	.param .f32 RenderSpheres_param_8,
	.param .align 4 .b8 RenderSpheres_param_9[12],
	.param .align 4 .b8 RenderSpheres_param_10[12]
)
{
	.reg .pred 	%p<19>;
	.reg .b16 	%rs<2>;
	.reg .b32 	%r<45>;
	.reg .b32 	%f<140>;
	.reg .b64 	%rd<14>;

	ld.param.f32 	%f47, [RenderSpheres_param_10+8];
	ld.param.f32 	%f46, [RenderSpheres_param_10+4];
	ld.param.f32 	%f45, [RenderSpheres_param_10];
	ld.param.f32 	%f44, [RenderSpheres_param_9+8];
	ld.param.f32 	%f43, [RenderSpheres_param_9+4];
	ld.param.f32 	%f42, [RenderSpheres_param_9];
	ld.param.f32 	%f40, [RenderSpheres_param_4+8];
	ld.param.f32 	%f39, [RenderSpheres_param_4+4];
	ld.param.f32 	%f38, [RenderSpheres_param_4];
	ld.param.u64 	%rd6, [RenderSpheres_param_1];
	ld.param.u64 	%rd7, [RenderSpheres_param_2];
	ld.param.u32 	%r21, [RenderSpheres_param_3];
	ld.param.u32 	%r23, [RenderSpheres_param_6];
	ld.param.u32 	%r24, [RenderSpheres_param_7];
	ld.param.f32 	%f41, [RenderSpheres_param_8];
	mov.u32 	%r25, %ntid.x;
	div.u32 	%r1, %r23, %r25;
	mov.u32 	%r26, %tid.x;
	mul.lo.s32 	%r2, %r1, %r26;
	add.s32 	%r3, %r2, %r1;
	mov.u32 	%r27, %ntid.y;
	div.u32 	%r28, %r24, %r27;
	mov.u32 	%r29, %tid.y;
	mul.lo.s32 	%r4, %r28, %r29;
	add.s32 	%r5, %r4, %r28;
	setp.lt.s32 	%p1, %r21, 1;
	@%p1 bra 	$L__BB0_13;
	mov.f32 	%f48, 0f00000000;
	sub.f32 	%f2, %f48, %f40;
	mul.f32 	%f3, %f2, %f2;
	sub.f32 	%f4, %f48, %f44;
	sub.f32 	%f5, %f48, %f47;
	mul.f32 	%f6, %f5, %f5;
	neg.s32 	%r6, %r1;
	cvta.to.global.u64 	%rd1, %rd6;
	cvta.to.global.u64 	%rd2, %rd7;
	mov.b32 	%r39, 0;
$L__BB0_2:
	ld.param.u32 	%r37, [RenderSpheres_param_5];
	ld.param.u64 	%rd13, [RenderSpheres_param_0];
	setp.lt.s32 	%p2, %r4, %r5;
	mul.lo.s32 	%r31, %r39, 6;
	cvta.to.global.u64 	%rd8, %rd13;
	mul.wide.u32 	%rd9, %r31, 4;
	add.s64 	%rd3, %rd8, %rd9;
	ld.global.f32 	%f7, [%rd3];
	ld.global.f32 	%f8, [%rd3+4];
	ld.global.f32 	%f9, [%rd3+8];
	ld.global.f32 	%f10, [%rd3+12];
	cvt.rn.f32.s32 	%f49, %r37;
	add.f32 	%f50, %f7, %f49;
	sub.f32 	%f51, %f50, %f38;
	mul.f32 	%f52, %f2, %f51;
	sub.f32 	%f12, %f9, %f40;
	div.rn.f32 	%f53, %f52, %f12;
	add.f32 	%f54, %f38, %f53;
	add.f32 	%f55, %f8, %f49;
	sub.f32 	%f56, %f55, %f39;
	mul.f32 	%f57, %f2, %f56;
	div.rn.f32 	%f58, %f57, %f12;
	add.f32 	%f59, %f39, %f58;
	sub.f32 	%f61, %f7, %f49;
	sub.f32 	%f62, %f61, %f38;
	mul.f32 	%f63, %f2, %f62;
	div.rn.f32 	%f64, %f63, %f12;
	add.f32 	%f65, %f38, %f64;
	sub.f32 	%f67, %f8, %f49;
	sub.f32 	%f68, %f67, %f39;
	mul.f32 	%f69, %f2, %f68;
	div.rn.f32 	%f70, %f69, %f12;
	add.f32 	%f71, %f39, %f70;
	cvt.rn.f32.s32 	%f73, %r2;
	setp.geu.f32 	%p3, %f54, %f73;
	cvt.rn.f32.s32 	%f74, %r3;
	setp.ltu.f32 	%p4, %f65, %f74;
	cvt.rn.f32.s32 	%f76, %r4;
	setp.geu.f32 	%p5, %f59, %f76;
	and.pred  	%p6, %p3, %p5;
	and.pred  	%p7, %p6, %p4;
	cvt.rn.f32.s32 	%f78, %r5;
	setp.ltu.f32 	%p8, %f71, %f78;
	and.pred  	%p9, %p8, %p2;
	and.pred  	%p10, %p7, %p9;
	not.pred 	%p11, %p10;
	@%p11 bra 	$L__BB0_12;
	ld.param.u32 	%r38, [RenderSpheres_param_5];
	ld.global.f32 	%f14, [%rd3+16];
	ld.global.f32 	%f15, [%rd3+20];
	sub.f32 	%f16, %f7, %f38;
	sub.f32 	%f17, %f8, %f39;
	mul.f32 	%f18, %f2, %f12;
	mul.f32 	%f80, %f17, %f17;
	fma.rn.f32 	%f81, %f16, %f16, %f80;
	fma.rn.f32 	%f82, %f12, %f12, %f81;
	mul.lo.s32 	%r32, %r38, %r38;
	cvt.rn.f32.u32 	%f83, %r32;
	sub.f32 	%f19, %f82, %f83;
	mov.u32 	%r40, %r4;
$L__BB0_4:
	setp.ge.s32 	%p12, %r2, %r3;
	@%p12 bra 	$L__BB0_11;
	cvt.rn.f32.s32 	%f84, %r40;
	sub.f32 	%f20, %f84, %f39;
	mul.f32 	%f21, %f20, %f20;
	mul.f32 	%f22, %f17, %f20;
	sub.f32 	%f23, %f84, %f43;
	mul.f32 	%f24, %f23, %f23;
	sub.f32 	%f25, %f84, %f46;
	mul.f32 	%f26, %f25, %f25;
	mad.lo.s32 	%r33, %r40, %r23, %r2;
	shl.b32 	%r42, %r33, 2;
	mul.lo.s32 	%r41, %r33, 3;
	mov.u32 	%r43, %r6;
	mov.u32 	%r44, %r2;
$L__BB0_6:
	cvt.rn.f32.s32 	%f27, %r44;
	sub.f32 	%f28, %f27, %f38;
	fma.rn.f32 	%f86, %f28, %f28, %f21;
	add.f32 	%f29, %f3, %f86;
	fma.rn.f32 	%f87, %f16, %f28, %f22;
	add.f32 	%f30, %f18, %f87;
	mul.f32 	%f88, %f30, %f30;
	mul.f32 	%f89, %f19, %f29;
	sub.f32 	%f31, %f88, %f89;
	setp.lt.f32 	%p13, %f31, 0f00000000;
	mov.f32 	%f137, 0f00000000;
	mov.f32 	%f138, %f137;
	mov.f32 	%f139, %f41;
	@%p13 bra 	$L__BB0_8;
	sqrt.rn.f32 	%f90, %f31;
	sub.f32 	%f91, %f30, %f90;
	div.rn.f32 	%f92, %f91, %f29;
	fma.rn.f32 	%f93, %f2, %f92, %f40;
	add.f32 	%f94, %f30, %f90;
	div.rn.f32 	%f95, %f94, %f29;
	fma.rn.f32 	%f96, %f2, %f95, %f40;
	setp.ltu.f32 	%p14, %f93, %f96;
	selp.f32 	%f97, %f95, %f92, %p14;
	fma.rn.f32 	%f137, %f28, %f97, %f38;
	fma.rn.f32 	%f138, %f20, %f97, %f39;
	selp.f32 	%f139, %f96, %f93, %p14;
$L__BB0_8:
	mul.wide.s32 	%rd10, %r41, 4;
	add.s64 	%rd4, %rd1, %rd10;
	ld.global.f32 	%f98, [%rd4];
	setp.leu.f32 	%p15, %f139, %f98;
	@%p15 bra 	$L__BB0_10;
	st.global.f32 	[%rd4], %f139;
	sub.f32 	%f99, %f137, %f7;
	sub.f32 	%f100, %f138, %f8;
	sub.f32 	%f101, %f139, %f9;
	mul.f32 	%f102, %f100, %f100;
	fma.rn.f32 	%f103, %f99, %f99, %f102;
	fma.rn.f32 	%f104, %f101, %f101, %f103;
	sqrt.rn.f32 	%f105, %f104;
	div.rn.f32 	%f106, %f99, %f105;
	div.rn.f32 	%f107, %f100, %f105;
	div.rn.f32 	%f108, %f101, %f105;
	sub.f32 	%f109, %f27, %f42;
	fma.rn.f32 	%f110, %f109, %f109, %f24;
	fma.rn.f32 	%f111, %f4, %f4, %f110;
	sqrt.rn.f32 	%f112, %f111;
	div.rn.f32 	%f113, %f109, %f112;
	div.rn.f32 	%f114, %f23, %f112;
	div.rn.f32 	%f115, %f4, %f112;
	fma.rn.f32 	%f116, %f106, %f113, 0f3F800000;
	fma.rn.f32 	%f117, %f107, %f114, %f116;
	fma.rn.f32 	%f118, %f108, %f115, %f117;
	mul.f32 	%f119, %f118, 0f41C00000;
	mov.f32 	%f120, 0f00000000;
	sub.f32 	%f121, %f120, %f119;
	sub.f32 	%f122, %f27, %f45;
	fma.rn.f32 	%f123, %f122, %f122, %f26;
	add.f32 	%f124, %f6, %f123;
	sqrt.rn.f32 	%f125, %f124;
	div.rn.f32 	%f126, %f122, %f125;
	div.rn.f32 	%f127, %f25, %f125;
	div.rn.f32 	%f128, %f5, %f125;
	fma.rn.f32 	%f129, %f106, %f126, 0f3F800000;
	fma.rn.f32 	%f130, %f107, %f127, %f129;
	fma.rn.f32 	%f131, %f108, %f128, %f130;
	mul.f32 	%f132, %f131, 0f41C00000;
	sub.f32 	%f133, %f121, %f132;
	add.f32 	%f134, %f15, %f133;
	cvt.rzi.u32.f32 	%r34, %f134;
	cvt.s64.s32 	%rd11, %r42;
	add.s64 	%rd12, %rd2, %rd11;
	st.global.u8 	[%rd12], %r34;
	add.f32 	%f135, %f14, %f133;
	cvt.rzi.u32.f32 	%r35, %f135;
	st.global.u8 	[%rd12+1], %r35;
	add.f32 	%f136, %f10, %f133;
	cvt.rzi.u32.f32 	%r36, %f136;
	st.global.u8 	[%rd12+2], %r36;
	mov.b16 	%rs1, 255;
	st.global.u8 	[%rd12+3], %rs1;
$L__BB0_10:
	add.s32 	%r44, %r44, 1;
	add.s32 	%r43, %r43, 1;
	setp.ne.s32 	%p16, %r43, 0;
	add.s32 	%r42, %r42, 4;
	add.s32 	%r41, %r41, 3;
	@%p16 bra 	$L__BB0_6;
$L__BB0_11:
	add.s32 	%r40, %r40, 1;
	setp.ne.s32 	%p17, %r40, %r5;
	@%p17 bra 	$L__BB0_4;
$L__BB0_12:
	add.s32 	%r39, %r39, 1;
	setp.ne.s32 	%p18, %r39, %r21;
	@%p18 bra 	$L__BB0_2;
$L__BB0_13:
	ret;

}
	// .globl	RenderLight
.visible .entry RenderLight(
	.param .u64 .ptr .align 1 RenderLight_param_0,
	.param .u64 .ptr .align 1 RenderLight_param_1,
	.param .u64 .ptr .align 1 RenderLight_param_2,
	.param .u32 RenderLight_param_3,
	.param .u32 RenderLight_param_4,
	.param .align 4 .b8 RenderLight_param_5[12],
	.param .u32 RenderLight_param_6,
	.param .u32 RenderLight_param_7,
	.param .u32 RenderLight_param_8,
	.param .f32 RenderLight_param_9
)
{
	.reg .pred 	%p<41>;
	.reg .b32 	%r<46>;
	.reg .b32 	%f<191>;
	.reg .b64 	%rd<11>;

	ld.param.u64 	%rd5, [RenderLight_param_0];
	ld.param.f32 	%f1, [RenderLight_param_5];
	ld.param.f32 	%f2, [RenderLight_param_5+4];
	ld.param.f32 	%f3, [RenderLight_param_5+8];
	ld.param.u64 	%rd6, [RenderLight_param_1];
	ld.param.u32 	%r25, [RenderLight_param_3];
	ld.param.u32 	%r26, [RenderLight_param_4];
	ld.param.u32 	%r27, [RenderLight_param_6];
	ld.param.u32 	%r28, [RenderLight_param_7];
	ld.param.u32 	%r29, [RenderLight_param_8];
	ld.param.f32 	%f59, [RenderLight_param_9];
	cvta.to.global.u64 	%rd1, %rd6;
	mov.u32 	%r30, %ntid.x;
	div.u32 	%r1, %r28, %r30;
	mov.u32 	%r31, %tid.x;
	mul.lo.s32 	%r2, %r1, %r31;
	add.s32 	%r3, %r2, %r1;
	mov.u32 	%r32, %ntid.y;
	div.u32 	%r33, %r29, %r32;
	mov.u32 	%r34, %tid.y;
	mul.lo.s32 	%r4, %r33, %r34;
	add.s32 	%r5, %r4, %r33;
	setp.lt.s32 	%p1, %r25, 1;
	@%p1 bra 	$L__BB1_41;
	cvt.rn.f32.s32 	%f4, %r27;
	mov.f32 	%f60, 0f00000000;
	sub.f32 	%f5, %f60, %f3;
	cvt.rn.f32.s32 	%f6, %r2;
	cvt.rn.f32.s32 	%f7, %r3;
	cvt.rn.f32.s32 	%f8, %r4;
	cvt.rn.f32.s32 	%f9, %r5;
	mul.f32 	%f10, %f5, %f5;
	mul.lo.s32 	%r36, %r27, %r27;
	cvt.rn.f32.u32 	%f11, %r36;
	add.s32 	%r6, %r1, -1;
	and.b32  	%r7, %r1, 3;
	sub.f32 	%f12, %f6, %f1;
	add.s32 	%r8, %r2, 1;
	cvt.rn.f32.s32 	%f61, %r8;
	sub.f32 	%f13, %f61, %f1;
	add.s32 	%r9, %r2, 2;
	cvt.rn.f32.s32 	%f62, %r9;
	sub.f32 	%f14, %f62, %f1;
	add.s32 	%r10, %r2, 3;
	cvta.to.global.u64 	%rd2, %rd5;
	mov.b32 	%r41, 0;
$L__BB1_2:
	setp.lt.s32 	%p2, %r4, %r5;
	mul.lo.s32 	%r37, %r41, 6;
	mul.wide.u32 	%rd7, %r37, 4;
	add.s64 	%rd8, %rd2, %rd7;
	ld.global.f32 	%f15, [%rd8];
	ld.global.f32 	%f16, [%rd8+4];
	ld.global.f32 	%f63, [%rd8+8];
	add.f32 	%f64, %f15, %f4;
	sub.f32 	%f65, %f64, %f1;
	mul.f32 	%f66, %f5, %f65;
	sub.f32 	%f17, %f63, %f3;
	div.rn.f32 	%f67, %f66, %f17;
	add.f32 	%f68, %f1, %f67;
	add.f32 	%f69, %f16, %f4;
	sub.f32 	%f70, %f69, %f2;
	mul.f32 	%f71, %f5, %f70;
	div.rn.f32 	%f72, %f71, %f17;
	add.f32 	%f73, %f2, %f72;
	sub.f32 	%f75, %f15, %f4;
	sub.f32 	%f76, %f75, %f1;
	mul.f32 	%f77, %f5, %f76;
	div.rn.f32 	%f78, %f77, %f17;
	add.f32 	%f79, %f1, %f78;
	sub.f32 	%f81, %f16, %f4;
	sub.f32 	%f82, %f81, %f2;
	mul.f32 	%f83, %f5, %f82;
	div.rn.f32 	%f84, %f83, %f17;
	add.f32 	%f85, %f2, %f84;
	setp.geu.f32 	%p3, %f68, %f6;
	setp.ltu.f32 	%p4, %f79, %f7;
	setp.geu.f32 	%p5, %f73, %f8;
	and.pred  	%p6, %p3, %p5;
	and.pred  	%p7, %p6, %p4;
	setp.ltu.f32 	%p8, %f85, %f9;
	and.pred  	%p9, %p8, %p2;
	and.pred  	%p10, %p7, %p9;
	not.pred 	%p11, %p10;
	@%p11 bra 	$L__BB1_40;
	sub.f32 	%f18, %f15, %f1;
	sub.f32 	%f19, %f16, %f2;
	mul.f32 	%f20, %f5, %f17;
	mul.f32 	%f87, %f19, %f19;
	fma.rn.f32 	%f88, %f18, %f18, %f87;
	fma.rn.f32 	%f89, %f17, %f17, %f88;
	sub.f32 	%f21, %f89, %f11;
	mov.u32 	%r42, %r4;
$L__BB1_4:
	setp.ge.s32 	%p12, %r2, %r3;
	@%p12 bra 	$L__BB1_39;
	setp.eq.s32 	%p13, %r7, 0;
	mul.lo.s32 	%r13, %r42, %r28;
	cvt.rn.f32.s32 	%f90, %r42;
	sub.f32 	%f91, %f90, %f2;
	mul.f32 	%f22, %f91, %f91;
	mul.f32 	%f23, %f19, %f91;
	mov.u32 	%r43, %r2;
	@%p13 bra 	$L__BB1_20;
	fma.rn.f32 	%f92, %f12, %f12, %f22;
	add.f32 	%f24, %f10, %f92;
	fma.rn.f32 	%f93, %f18, %f12, %f23;
	add.f32 	%f25, %f20, %f93;
	mul.f32 	%f94, %f25, %f25;
	mul.f32 	%f95, %f21, %f24;
	sub.f32 	%f26, %f94, %f95;
	setp.lt.f32 	%p14, %f26, 0f00000000;
	mov.f32 	%f184, %f59;
	@%p14 bra 	$L__BB1_8;
	sqrt.rn.f32 	%f96, %f26;
	sub.f32 	%f97, %f25, %f96;
	div.rn.f32 	%f98, %f97, %f24;
	fma.rn.f32 	%f99, %f5, %f98, %f3;
	add.f32 	%f100, %f25, %f96;
	div.rn.f32 	%f101, %f100, %f24;
	fma.rn.f32 	%f102, %f5, %f101, %f3;
	setp.ge.f32 	%p15, %f99, %f102;
	selp.f32 	%f184, %f99, %f102, %p15;
$L__BB1_8:
	add.s32 	%r38, %r2, %r13;
	mad.lo.s32 	%r39, %r38, 3, %r26;
	mul.wide.s32 	%rd9, %r39, 4;
	add.s64 	%rd3, %rd1, %rd9;
	ld.global.f32 	%f103, [%rd3];
	setp.leu.f32 	%p16, %f184, %f103;
	@%p16 bra 	$L__BB1_10;
	st.global.f32 	[%rd3], %f184;
$L__BB1_10:
	setp.eq.s32 	%p17, %r7, 1;
	mov.u32 	%r43, %r8;
	@%p17 bra 	$L__BB1_20;
	fma.rn.f32 	%f104, %f13, %f13, %f22;
	add.f32 	%f29, %f10, %f104;
	fma.rn.f32 	%f105, %f18, %f13, %f23;
	add.f32 	%f30, %f20, %f105;
	mul.f32 	%f106, %f30, %f30;
	mul.f32 	%f107, %f21, %f29;
	sub.f32 	%f31, %f106, %f107;
	setp.lt.f32 	%p18, %f31, 0f00000000;
	mov.f32 	%f185, %f59;
	@%p18 bra 	$L__BB1_13;
	sqrt.rn.f32 	%f108, %f31;
	sub.f32 	%f109, %f30, %f108;
	div.rn.f32 	%f110, %f109, %f29;
	fma.rn.f32 	%f111, %f5, %f110, %f3;
	add.f32 	%f112, %f30, %f108;
	div.rn.f32 	%f113, %f112, %f29;
	fma.rn.f32 	%f114, %f5, %f113, %f3;
	setp.ge.f32 	%p19, %f111, %f114;
	selp.f32 	%f185, %f111, %f114, %p19;
$L__BB1_13:
	ld.global.f32 	%f115, [%rd3+12];
	setp.leu.f32 	%p20, %f185, %f115;
	@%p20 bra 	$L__BB1_15;
	st.global.f32 	[%rd3+12], %f185;
$L__BB1_15:
	setp.eq.s32 	%p21, %r7, 2;
	mov.u32 	%r43, %r9;
	@%p21 bra 	$L__BB1_20;
	fma.rn.f32 	%f116, %f14, %f14, %f22;
	add.f32 	%f34, %f10, %f116;
	fma.rn.f32 	%f117, %f18, %f14, %f23;
	add.f32 	%f35, %f20, %f117;
	mul.f32 	%f118, %f35, %f35;
	mul.f32 	%f119, %f21, %f34;
	sub.f32 	%f36, %f118, %f119;
	setp.lt.f32 	%p22, %f36, 0f00000000;
	mov.f32 	%f186, %f59;
	@%p22 bra 	$L__BB1_18;
	sqrt.rn.f32 	%f120, %f36;
	sub.f32 	%f121, %f35, %f120;
	div.rn.f32 	%f122, %f121, %f34;
	fma.rn.f32 	%f123, %f5, %f122, %f3;
	add.f32 	%f124, %f35, %f120;
	div.rn.f32 	%f125, %f124, %f34;
	fma.rn.f32 	%f126, %f5, %f125, %f3;
	setp.ge.f32 	%p23, %f123, %f126;
	selp.f32 	%f186, %f123, %f126, %p23;
$L__BB1_18:
	ld.global.f32 	%f127, [%rd3+24];
	setp.leu.f32 	%p24, %f186, %f127;
	mov.u32 	%r43, %r10;
	@%p24 bra 	$L__BB1_20;
	st.global.f32 	[%rd3+24], %f186;
	mov.u32 	%r43, %r10;
$L__BB1_20:
	setp.lt.u32 	%p25, %r6, 3;
	@%p25 bra 	$L__BB1_39;
	add.s32 	%r40, %r43, %r13;
	mad.lo.s32 	%r44, %r40, 3, %r26;
$L__BB1_22:
	cvt.rn.f32.s32 	%f128, %r43;
	sub.f32 	%f129, %f128, %f1;
	fma.rn.f32 	%f130, %f129, %f129, %f22;
	add.f32 	%f39, %f10, %f130;
	fma.rn.f32 	%f131, %f18, %f129, %f23;
	add.f32 	%f40, %f20, %f131;
	mul.f32 	%f132, %f40, %f40;
	mul.f32 	%f133, %f21, %f39;
	sub.f32 	%f41, %f132, %f133;
	setp.lt.f32 	%p26, %f41, 0f00000000;
	mov.f32 	%f187, %f59;
	@%p26 bra 	$L__BB1_24;
	sqrt.rn.f32 	%f134, %f41;
	sub.f32 	%f135, %f40, %f134;
	div.rn.f32 	%f136, %f135, %f39;
	fma.rn.f32 	%f137, %f5, %f136, %f3;
	add.f32 	%f138, %f40, %f134;
	div.rn.f32 	%f139, %f138, %f39;
	fma.rn.f32 	%f140, %f5, %f139, %f3;
	setp.ge.f32 	%p27, %f137, %f140;
	selp.f32 	%f187, %f137, %f140, %p27;
$L__BB1_24:
	mul.wide.s32 	%rd10, %r44, 4;
	add.s64 	%rd4, %rd1, %rd10;
	ld.global.f32 	%f141, [%rd4];
	setp.leu.f32 	%p28, %f187, %f141;
	@%p28 bra 	$L__BB1_26;
	st.global.f32 	[%rd4], %f187;
$L__BB1_26:
	add.s32 	%r18, %r43, 1;
	cvt.rn.f32.s32 	%f142, %r18;
	sub.f32 	%f143, %f142, %f1;
	fma.rn.f32 	%f144, %f143, %f143, %f22;
	add.f32 	%f44, %f10, %f144;
	fma.rn.f32 	%f145, %f18, %f143, %f23;
	add.f32 	%f45, %f20, %f145;
	mul.f32 	%f146, %f45, %f45;
	mul.f32 	%f147, %f21, %f44;
	sub.f32 	%f46, %f146, %f147;
	setp.lt.f32 	%p29, %f46, 0f00000000;
	mov.f32 	%f188, %f59;
	@%p29 bra 	$L__BB1_28;
	sqrt.rn.f32 	%f148, %f46;
	sub.f32 	%f149, %f45, %f148;
	div.rn.f32 	%f150, %f149, %f44;
	fma.rn.f32 	%f151, %f5, %f150, %f3;
	add.f32 	%f152, %f45, %f148;
	div.rn.f32 	%f153, %f152, %f44;
	fma.rn.f32 	%f154, %f5, %f153, %f3;
	setp.ge.f32 	%p30, %f151, %f154;
	selp.f32 	%f188, %f151, %f154, %p30;
$L__BB1_28:
	ld.global.f32 	%f155, [%rd4+12];
	setp.leu.f32 	%p31, %f188, %f155;
	@%p31 bra 	$L__BB1_30;
	st.global.f32 	[%rd4+12], %f188;
$L__BB1_30:
	add.s32 	%r19, %r18, 1;
	cvt.rn.f32.s32 	%f156, %r19;
	sub.f32 	%f157, %f156, %f1;
	fma.rn.f32 	%f158, %f157, %f157, %f22;
	add.f32 	%f49, %f10, %f158;
	fma.rn.f32 	%f159, %f18, %f157, %f23;
	add.f32 	%f50, %f20, %f159;
	mul.f32 	%f160, %f50, %f50;
	mul.f32 	%f161, %f21, %f49;
	sub.f32 	%f51, %f160, %f161;
	setp.lt.f32 	%p32, %f51, 0f00000000;
	mov.f32 	%f189, %f59;
	@%p32 bra 	$L__BB1_32;
	sqrt.rn.f32 	%f162, %f51;
	sub.f32 	%f163, %f50, %f162;
	div.rn.f32 	%f164, %f163, %f49;
	fma.rn.f32 	%f165, %f5, %f164, %f3;
	add.f32 	%f166, %f50, %f162;
	div.rn.f32 	%f167, %f166, %f49;
	fma.rn.f32 	%f168, %f5, %f167, %f3;
	setp.ge.f32 	%p33, %f165, %f168;
	selp.f32 	%f189, %f165, %f168, %p33;
$L__BB1_32:
	ld.global.f32 	%f169, [%rd4+24];
	setp.leu.f32 	%p34, %f189, %f169;
	@%p34 bra 	$L__BB1_34;
	st.global.f32 	[%rd4+24], %f189;
$L__BB1_34:
	add.s32 	%r20, %r19, 1;
	cvt.rn.f32.s32 	%f170, %r20;
	sub.f32 	%f171, %f170, %f1;
	fma.rn.f32 	%f172, %f171, %f171, %f22;
	add.f32 	%f54, %f10, %f172;
	fma.rn.f32 	%f173, %f18, %f171, %f23;
	add.f32 	%f55, %f20, %f173;
	mul.f32 	%f174, %f55, %f55;
	mul.f32 	%f175, %f21, %f54;
	sub.f32 	%f56, %f174, %f175;
	setp.lt.f32 	%p35, %f56, 0f00000000;
	mov.f32 	%f190, %f59;
	@%p35 bra 	$L__BB1_36;
	sqrt.rn.f32 	%f176, %f56;
	sub.f32 	%f177, %f55, %f176;
	div.rn.f32 	%f178, %f177, %f54;
	fma.rn.f32 	%f179, %f5, %f178, %f3;
	add.f32 	%f180, %f55, %f176;
	div.rn.f32 	%f181, %f180, %f54;
	fma.rn.f32 	%f182, %f5, %f181, %f3;
	setp.ge.f32 	%p36, %f179, %f182;
	selp.f32 	%f190, %f179, %f182, %p36;
$L__BB1_36:
	ld.global.f32 	%f183, [%rd4+36];
	setp.leu.f32 	%p37, %f190, %f183;
	@%p37 bra 	$L__BB1_38;
	st.global.f32 	[%rd4+36], %f190;
$L__BB1_38:
	add.s32 	%r44, %r44, 12;
	add.s32 	%r43, %r20, 1;
	setp.ne.s32 	%p38, %r43, %r3;
	@%p38 bra 	$L__BB1_22;
$L__BB1_39:
	add.s32 	%r42, %r42, 1;
	setp.ne.s32 	%p39, %r42, %r5;
	@%p39 bra 	$L__BB1_4;
$L__BB1_40:
	add.s32 	%r41, %r41, 1;
	setp.ne.s32 	%p40, %r41, %r25;
	@%p40 bra 	$L__BB1_2;
$L__BB1_41:
	ret;

}


// ===== COMPILED SASS (sm_100) =====

	.target	sm_100

	.elftype	@"ET_EXEC"


//--------------------- .note.nv.tkinfo           --------------------------
	.section	.note.nv.tkinfo,"",@"SHT_NOTE"
	.sectionflags	@"SHF_NOTE_NV_TKINFO"
	.tkinfo
        /*0018*/ 	.word	0x00000002
        /*0030*/ 	.string	""
        /*0030*/ 	.string	"ptxas"
        /*0030*/ 	.string	"Cuda compilation tools, release 13.0, V13.0.88"
        /*0030*/ 	.string	"Build cuda_13.0.r13.0/compiler.36424714_0"
        /*0030*/ 	.string	"-arch sm_100 -m 64 "



//--------------------- .note.nv.cuinfo           --------------------------
	.section	.note.nv.cuinfo,"",@"SHT_NOTE"
	.sectionflags	@"SHF_NOTE_NV_CUINFO"
        /*0018*/ 	.short	0x0002
        /*001a*/ 	.short	0x0064
        /*001c*/ 	.short	0x0082
	.zero		2


//--------------------- .nv.info                  --------------------------
	.section	.nv.info,"",@"SHT_CUDA_INFO"
	.align	4


	//----- nvinfo : EIATTR_REGCOUNT
	.align		4
        /*0000*/ 	.byte	0x04, 0x2f
        /*0002*/ 	.short	(.L_1 - .L_0)
	.align		4
.L_0:
        /*0004*/ 	.word	index@(RenderSpheres)
        /*0008*/ 	.word	0x00000030


	//----- nvinfo : EIATTR_FRAME_SIZE
	.align		4
.L_1:
        /*000c*/ 	.byte	0x04, 0x11
        /*000e*/ 	.short	(.L_3 - .L_2)
	.align		4
.L_2:
        /*0010*/ 	.word	index@($__internal_3_$__cuda_sm3x_div_rn_noftz_f32_slowpath)
        /*0014*/ 	.word	0x00000000


	//----- nvinfo : EIATTR_FRAME_SIZE
	.align		4
.L_3:
        /*0018*/ 	.byte	0x04, 0x11
        /*001a*/ 	.short	(.L_5 - .L_4)
	.align		4
.L_4:
        /*001c*/ 	.word	index@($__internal_2_$__cuda_sm20_sqrt_rn_f32_slowpath)
        /*0020*/ 	.word	0x00000000


	//----- nvinfo : EIATTR_FRAME_SIZE
	.align		4
.L_5:
        /*0024*/ 	.byte	0x04, 0x11
        /*0026*/ 	.short	(.L_7 - .L_6)
	.align		4
.L_6:
        /*0028*/ 	.word	index@(RenderSpheres)
        /*002c*/ 	.word	0x00000000


	//----- nvinfo : EIATTR_REGCOUNT
	.align		4
.L_7:
        /*0030*/ 	.byte	0x04, 0x2f
        /*0032*/ 	.short	(.L_9 - .L_8)
	.align		4
.L_8:
        /*0034*/ 	.word	index@(RenderLight)
        /*0038*/ 	.word	0x0000002c


	//----- nvinfo : EIATTR_FRAME_SIZE
	.align		4
.L_9:
        /*003c*/ 	.byte	0x04, 0x11
        /*003e*/ 	.short	(.L_11 - .L_10)
	.align		4
.L_10:
        /*0040*/ 	.word	index@($__internal_1_$__cuda_sm3x_div_rn_noftz_f32_slowpath)
        /*0044*/ 	.word	0x00000000


	//----- nvinfo : EIATTR_FRAME_SIZE
	.align		4
.L_11:
        /*0048*/ 	.byte	0x04, 0x11
        /*004a*/ 	.short	(.L_13 - .L_12)
	.align		4
.L_12:
        /*004c*/ 	.word	index@($__internal_0_$__cuda_sm20_sqrt_rn_f32_slowpath)
        /*0050*/ 	.word	0x00000000


	//----- nvinfo : EIATTR_FRAME_SIZE
	.align		4
.L_13:
        /*0054*/ 	.byte	0x04, 0x11
        /*0056*/ 	.short	(.L_15 - .L_14)
	.align		4
.L_14:
        /*0058*/ 	.word	index@(RenderLight)
        /*005c*/ 	.word	0x00000000


	//----- nvinfo : EIATTR_MIN_STACK_SIZE
	.align		4
.L_15:
        /*0060*/ 	.byte	0x04, 0x12
        /*0062*/ 	.short	(.L_17 - .L_16)
	.align		4
.L_16:
        /*0064*/ 	.word	index@(RenderLight)
        /*0068*/ 	.word	0x00000000


	//----- nvinfo : EIATTR_MIN_STACK_SIZE
	.align		4
.L_17:
        /*006c*/ 	.byte	0x04, 0x12
        /*006e*/ 	.short	(.L_19 - .L_18)
	.align		4
.L_18:
        /*0070*/ 	.word	index@(RenderSpheres)
        /*0074*/ 	.word	0x00000000
.L_19:


//--------------------- .nv.compat                --------------------------
	.section	.nv.compat,"",@"SHT_CUDA_COMPAT_INFO"
	.align	4
        /*0000*/ 	.byte	0x02, 0x09, 0x00, 0x00, 0x02, 0x02, 0x01, 0x00, 0x02, 0x05, 0x05, 0x00, 0x03, 0x07, 0x01, 0x01
        /*0010*/ 	.byte	0x02, 0x03, 0x00, 0x00, 0x02, 0x06, 0x01, 0x00, 0x04, 0x0b, 0x08, 0x00, 0x01, 0x00, 0x00, 0x00
        /*0020*/ 	.byte	0x00, 0x00, 0x00, 0x00


//--------------------- .nv.info.RenderLight      --------------------------
	.section	.nv.info.RenderLight,"",@"SHT_CUDA_INFO"
	.sectionflags	@""
	.align	4


	//----- nvinfo : EIATTR_CUDA_API_VERSION
	.align		4
        /*0000*/ 	.byte	0x04, 0x37
        /*0002*/ 	.short	(.L_21 - .L_20)
.L_20:
        /*0004*/ 	.word	0x00000082


	//----- nvinfo : EIATTR_KPARAM_INFO
	.align		4
.L_21:
        /*0008*/ 	.byte	0x04, 0x17
        /*000a*/ 	.short	(.L_23 - .L_22)
.L_22:
        /*000c*/ 	.word	0x00000000
        /*0010*/ 	.short	0x0009
        /*0012*/ 	.short	0x0038
        /*0014*/ 	.byte	0x00, 0xf0, 0x11, 0x00


	//----- nvinfo : EIATTR_KPARAM_INFO
	.align		4
.L_23:
        /*0018*/ 	.byte	0x04, 0x17
        /*001a*/ 	.short	(.L_25 - .L_24)
.L_24:
        /*001c*/ 	.word	0x00000000
        /*0020*/ 	.short	0x0008
        /*0022*/ 	.short	0x0034
        /*0024*/ 	.byte	0x00, 0xf0, 0x11, 0x00


	//----- nvinfo : EIATTR_KPARAM_INFO
	.align		4
.L_25:
        /*0028*/ 	.byte	0x04, 0x17
        /*002a*/ 	.short	(.L_27 - .L_26)
.L_26:
        /*002c*/ 	.word	0x00000000
        /*0030*/ 	.short	0x0007
        /*0032*/ 	.short	0x0030
        /*0034*/ 	.byte	0x00, 0xf0, 0x11, 0x00


	//----- nvinfo : EIATTR_KPARAM_INFO
	.align		4
.L_27:
        /*0038*/ 	.byte	0x04, 0x17
        /*003a*/ 	.short	(.L_29 - .L_28)
.L_28:
        /*003c*/ 	.word	0x00000000
        /*0040*/ 	.short	0x0006
        /*0042*/ 	.short	0x002c
        /*0044*/ 	.byte	0x00, 0xf0, 0x11, 0x00


	//----- nvinfo : EIATTR_KPARAM_INFO
	.align		4
.L_29:
        /*0048*/ 	.byte	0x04, 0x17
        /*004a*/ 	.short	(.L_31 - .L_30)
.L_30:
        /*004c*/ 	.word	0x00000000
        /*0050*/ 	.short	0x0005
        /*0052*/ 	.short	0x0020
        /*0054*/ 	.byte	0x00, 0xf0, 0x31, 0x00


	//----- nvinfo : EIATTR_KPARAM_INFO
	.align		4
.L_31:
        /*0058*/ 	.byte	0x04, 0x17
        /*005a*/ 	.short	(.L_33 - .L_32)
.L_32:
        /*005c*/ 	.word	0x00000000
        /*0060*/ 	.short	0x0004
        /*0062*/ 	.short	0x001c
        /*0064*/ 	.byte	0x00, 0xf0, 0x11, 0x00


	//----- nvinfo : EIATTR_KPARAM_INFO
	.align		4
.L_33:
        /*0068*/ 	.byte	0x04, 0x17
        /*006a*/ 	.short	(.L_35 - .L_34)
.L_34:
        /*006c*/ 	.word	0x00000000
        /*0070*/ 	.short	0x0003
        /*0072*/ 	.short	0x0018
        /*0074*/ 	.byte	0x00, 0xf0, 0x11, 0x00


	//----- nvinfo : EIATTR_KPARAM_INFO
	.align		4
.L_35:
        /*0078*/ 	.byte	0x04, 0x17
        /*007a*/ 	.short	(.L_37 - .L_36)
.L_36:
        /*007c*/ 	.word	0x00000000
        /*0080*/ 	.short	0x0002
        /*0082*/ 	.short	0x0010
        /*0084*/ 	.byte	0x00, 0xf5, 0x21, 0x00


	//----- nvinfo : EIATTR_KPARAM_INFO
	.align		4
.L_37:
        /*0088*/ 	.byte	0x04, 0x17
        /*008a*/ 	.short	(.L_39 - .L_38)
.L_38:
        /*008c*/ 	.word	0x00000000
        /*0090*/ 	.short	0x0001
        /*0092*/ 	.short	0x0008
        /*0094*/ 	.byte	0x00, 0xf5, 0x21, 0x00


	//----- nvinfo : EIATTR_KPARAM_INFO
	.align		4
.L_39:
        /*0098*/ 	.byte	0x04, 0x17
        /*009a*/ 	.short	(.L_41 - .L_40)
.L_40:
        /*009c*/ 	.word	0x00000000
        /*00a0*/ 	.short	0x0000
        /*00a2*/ 	.short	0x0000
        /*00a4*/ 	.byte	0x00, 0xf5, 0x21, 0x00


	//----- nvinfo : EIATTR_SPARSE_MMA_MASK
	.align		4
.L_41:
        /*00a8*/ 	.byte	0x03, 0x50
        /*00aa*/ 	.short	0x0000


	//----- nvinfo : EIATTR_MAXREG_COUNT
	.align		4
        /*00ac*/ 	.byte	0x03, 0x1b
        /*00ae*/ 	.short	0x00ff


	//----- nvinfo : EIATTR_MERCURY_ISA_VERSION
	.align		4
        /*00b0*/ 	.byte	0x03, 0x5f
        /*00b2*/ 	.short	0x0101


	//----- nvinfo : EIATTR_VRC_CTA_INIT_COUNT
	.align		4
        /*00b4*/ 	.byte	0x02, 0x4a
	.zero		1
	.zero		1


	//----- nvinfo : EIATTR_EXIT_INSTR_OFFSETS
	.align		4
        /*00b8*/ 	.byte	0x04, 0x1c
        /*00ba*/ 	.short	(.L_43 - .L_42)


	//   ....[0]....
.L_42:
        /*00bc*/ 	.word	0x00000200


	//   ....[1]....
        /*00c0*/ 	.word	0x00002b30


	//----- nvinfo : EIATTR_CRS_STACK_SIZE
	.align		4
.L_43:
        /*00c4*/ 	.byte	0x04, 0x1e
        /*00c6*/ 	.short	(.L_45 - .L_44)
.L_44:
        /*00c8*/ 	.word	0x00000000


	//----- nvinfo : EIATTR_CBANK_PARAM_SIZE
	.align		4
.L_45:
        /*00cc*/ 	.byte	0x03, 0x19
        /*00ce*/ 	.short	0x003c


	//----- nvinfo : EIATTR_PARAM_CBANK
	.align		4
        /*00d0*/ 	.byte	0x04, 0x0a
        /*00d2*/ 	.short	(.L_47 - .L_46)
	.align		4
.L_46:
        /*00d4*/ 	.word	index@(.nv.constant0.RenderLight)
        /*00d8*/ 	.short	0x0380
        /*00da*/ 	.short	0x003c


	//----- nvinfo : EIATTR_SW_WAR
	.align		4
.L_47:
        /*00dc*/ 	.byte	0x04, 0x36
        /*00de*/ 	.short	(.L_49 - .L_48)
.L_48:
        /*00e0*/ 	.word	0x00000008
.L_49:


//--------------------- .nv.info.RenderSpheres    --------------------------
	.section	.nv.info.RenderSpheres,"",@"SHT_CUDA_INFO"
	.sectionflags	@""
	.align	4


	//----- nvinfo : EIATTR_CUDA_API_VERSION
	.align		4
        /*0000*/ 	.byte	0x04, 0x37
        /*0002*/ 	.short	(.L_51 - .L_50)
.L_50:
        /*0004*/ 	.word	0x00000082


	//----- nvinfo : EIATTR_KPARAM_INFO
	.align		4
.L_51:
        /*0008*/ 	.byte	0x04, 0x17
        /*000a*/ 	.short	(.L_53 - .L_52)
.L_52:
        /*000c*/ 	.word	0x00000000
        /*0010*/ 	.short	0x000a
        /*0012*/ 	.short	0x0044
        /*0014*/ 	.byte	0x00, 0xf0, 0x31, 0x00


	//----- nvinfo : EIATTR_KPARAM_INFO
	.align		4
.L_53:
        /*0018*/ 	.byte	0x04, 0x17
        /*001a*/ 	.short	(.L_55 - .L_54)
.L_54:
        /*001c*/ 	.word	0x00000000
        /*0020*/ 	.short	0x0009
        /*0022*/ 	.short	0x0038
        /*0024*/ 	.byte	0x00, 0xf0, 0x31, 0x00


	//----- nvinfo : EIATTR_KPARAM_INFO
	.align		4
.L_55:
        /*0028*/ 	.byte	0x04, 0x17
        /*002a*/ 	.short	(.L_57 - .L_56)
.L_56:
        /*002c*/ 	.word	0x00000000
        /*0030*/ 	.short	0x0008
        /*0032*/ 	.short	0x0034
        /*0034*/ 	.byte	0x00, 0xf0, 0x11, 0x00


	//----- nvinfo : EIATTR_KPARAM_INFO
	.align		4
.L_57:
        /*0038*/ 	.byte	0x04, 0x17
        /*003a*/ 	.short	(.L_59 - .L_58)
.L_58:
        /*003c*/ 	.word	0x00000000
        /*0040*/ 	.short	0x0007
        /*0042*/ 	.short	0x0030
        /*0044*/ 	.byte	0x00, 0xf0, 0x11, 0x00


	//----- nvinfo : EIATTR_KPARAM_INFO
	.align		4
.L_59:
        /*0048*/ 	.byte	0x04, 0x17
        /*004a*/ 	.short	(.L_61 - .L_60)
.L_60:
        /*004c*/ 	.word	0x00000000
        /*0050*/ 	.short	0x0006
        /*0052*/ 	.short	0x002c
        /*0054*/ 	.byte	0x00, 0xf0, 0x11, 0x00


	//----- nvinfo : EIATTR_KPARAM_INFO
	.align		4
.L_61:
        /*0058*/ 	.byte	0x04, 0x17
        /*005a*/ 	.short	(.L_63 - .L_62)
.L_62:
        /*005c*/ 	.word	0x00000000
        /*0060*/ 	.short	0x0005
        /*0062*/ 	.short	0x0028
        /*0064*/ 	.byte	0x00, 0xf0, 0x11, 0x00


	//----- nvinfo : EIATTR_KPARAM_INFO
	.align		4
.L_63:
        /*0068*/ 	.byte	0x04, 0x17
        /*006a*/ 	.short	(.L_65 - .L_64)
.L_64:
        /*006c*/ 	.word	0x00000000
        /*0070*/ 	.short	0x0004
        /*0072*/ 	.short	0x001c
        /*0074*/ 	.byte	0x00, 0xf0, 0x31, 0x00


	//----- nvinfo : EIATTR_KPARAM_INFO
	.align		4
.L_65:
        /*0078*/ 	.byte	0x04, 0x17
        /*007a*/ 	.short	(.L_67 - .L_66)
.L_66:
        /*007c*/ 	.word	0x00000000
        /*0080*/ 	.short	0x0003
        /*0082*/ 	.short	0x0018
        /*0084*/ 	.byte	0x00, 0xf0, 0x11, 0x00


	//----- nvinfo : EIATTR_KPARAM_INFO
	.align		4
.L_67:
        /*0088*/ 	.byte	0x04, 0x17
        /*008a*/ 	.short	(.L_69 - .L_68)
.L_68:
        /*008c*/ 	.word	0x00000000
        /*0090*/ 	.short	0x0002
        /*0092*/ 	.short	0x0010
        /*0094*/ 	.byte	0x00, 0xf5, 0x21, 0x00


	//----- nvinfo : EIATTR_KPARAM_INFO
	.align		4
.L_69:
        /*0098*/ 	.byte	0x04, 0x17
        /*009a*/ 	.short	(.L_71 - .L_70)
.L_70:
        /*009c*/ 	.word	0x00000000
        /*00a0*/ 	.short	0x0001
        /*00a2*/ 	.short	0x0008
        /*00a4*/ 	.byte	0x00, 0xf5, 0x21, 0x00


	//----- nvinfo : EIATTR_KPARAM_INFO
	.align		4
.L_71:
        /*00a8*/ 	.byte	0x04, 0x17
        /*00aa*/ 	.short	(.L_73 - .L_72)
.L_72:
        /*00ac*/ 	.word	0x00000000
        /*00b0*/ 	.short	0x0000
        /*00b2*/ 	.short	0x0000
        /*00b4*/ 	.byte	0x00, 0xf5, 0x21, 0x00


	//----- nvinfo : EIATTR_SPARSE_MMA_MASK
	.align		4
.L_73:
        /*00b8*/ 	.byte	0x03, 0x50
        /*00ba*/ 	.short	0x0000


	//----- nvinfo : EIATTR_MAXREG_COUNT
	.align		4
        /*00bc*/ 	.byte	0x03, 0x1b
        /*00be*/ 	.short	0x00ff


	//----- nvinfo : EIATTR_MERCURY_ISA_VERSION
	.align		4
        /*00c0*/ 	.byte	0x03, 0x5f
        /*00c2*/ 	.short	0x0101


	//----- nvinfo : EIATTR_VRC_CTA_INIT_COUNT
	.align		4
        /*00c4*/ 	.byte	0x02, 0x4a
	.zero		1
	.zero		1


	//----- nvinfo : EIATTR_EXIT_INSTR_OFFSETS
	.align		4
        /*00c8*/ 	.byte	0x04, 0x1c
        /*00ca*/ 	.short	(.L_75 - .L_74)


	//   ....[0]....
.L_74:
        /*00cc*/ 	.word	0x000001d0


	//   ....[1]....
        /*00d0*/ 	.word	0x00001f90


	//----- nvinfo : EIATTR_CRS_STACK_SIZE
	.align		4
.L_75:
        /*00d4*/ 	.byte	0x04, 0x1e
        /*00d6*/ 	.short	(.L_77 - .L_76)
.L_76:
        /*00d8*/ 	.word	0x00000000


	//----- nvinfo : EIATTR_CBANK_PARAM_SIZE
	.align		4
.L_77:
        /*00dc*/ 	.byte	0x03, 0x19
        /*00de*/ 	.short	0x0050


	//----- nvinfo : EIATTR_PARAM_CBANK
	.align		4
        /*00e0*/ 	.byte	0x04, 0x0a
        /*00e2*/ 	.short	(.L_79 - .L_78)
	.align		4
.L_78:
        /*00e4*/ 	.word	index@(.nv.constant0.RenderSpheres)
        /*00e8*/ 	.short	0x0380
        /*00ea*/ 	.short	0x0050


	//----- nvinfo : EIATTR_SW_WAR
	.align		4
.L_79:
        /*00ec*/ 	.byte	0x04, 0x36
        /*00ee*/ 	.short	(.L_81 - .L_80)
.L_80:
        /*00f0*/ 	.word	0x00000008
.L_81:


//--------------------- .nv.callgraph             --------------------------
	.section	.nv.callgraph,"",@"SHT_CUDA_CALLGRAPH"
	.align	4
	.sectionentsize	8
	.align		4
        /*0000*/ 	.word	0x00000000
	.align		4
        /*0004*/ 	.word	0xffffffff
	.align		4
        /*0008*/ 	.word	0x00000000
	.align		4
        /*000c*/ 	.word	0xfffffffe
	.align		4
        /*0010*/ 	.word	0x00000000
	.align		4
        /*0014*/ 	.word	0xfffffffd
	.align		4
        /*0018*/ 	.word	0x00000000
	.align		4
        /*001c*/ 	.word	0xfffffffc


//--------------------- .text.RenderLight         --------------------------
	.section	.text.RenderLight,"ax",@progbits
	.align	128
        .global         RenderLight
        .type           RenderLight,@function
        .size           RenderLight,(.L_x_151 - RenderLight)
        .other          RenderLight,@"STO_CUDA_ENTRY STV_DEFAULT"
RenderLight:
.text.RenderLight:
[----:B------:R-:W-:Y:S01]  /*0000*/  LDC R1, c[0x0][0x37c] ;  /* 0x0000df00ff017b82 */ /* 0x000fe20000000800 */
[----:B------:R-:W0:Y:S07]  /*0010*/  LDCU UR11, c[0x0][0x360] ;  /* 0x00006c00ff0b77ac */ /* 0x000e2e0008000800 */
[----:B------:R-:W1:Y:S01]  /*0020*/  LDC R5, c[0x0][0x398] ;  /* 0x0000e600ff057b82 */ /* 0x000e620000000800 */
[----:B------:R-:W2:Y:S01]  /*0030*/  LDCU UR12, c[0x0][0x364] ;  /* 0x00006c80ff0c77ac */ /* 0x000ea20008000800 */
[----:B------:R-:W3:Y:S01]  /*0040*/  LDCU.64 UR8, c[0x0][0x3b0] ;  /* 0x00007600ff0877ac */ /* 0x000ee20008000a00 */
[----:B------:R-:W-:Y:S01]  /*0050*/  UMOV UR4, URZ ;  /* 0x000000ff00047c82 */ /* 0x000fe20008000000 */
[----:B0-----:R-:W0:Y:S01]  /*0060*/  I2F.U32.RP R0, UR11 ;  /* 0x0000000b00007d06 */ /* 0x001e220008209000 */
[----:B-1----:R-:W-:-:S07]  /*0070*/  ISETP.GE.AND P0, PT, R5, 0x1, PT ;  /* 0x000000010500780c */ /* 0x002fce0003f06270 */
[----:B--2---:R-:W1:Y:S08]  /*0080*/  I2F.U32.RP R3, UR12 ;  /* 0x0000000c00037d06 */ /* 0x004e700008209000 */
[----:B0-----:R-:W0:Y:S08]  /*0090*/  MUFU.RCP R0, R0 ;  /* 0x0000000000007308 */ /* 0x001e300000001000 */
[----:B-1----:R-:W1:Y:S01]  /*00a0*/  MUFU.RCP R3, R3 ;  /* 0x0000000300037308 */ /* 0x002e620000001000 */
[----:B0-----:R-:W-:-:S07]  /*00b0*/  IADD3 R2, PT, PT, R0, 0xffffffe, RZ ;  /* 0x0ffffffe00027810 */ /* 0x001fce0007ffe0ff */
[----:B------:R-:W0:Y:S01]  /*00c0*/  F2I.FTZ.U32.TRUNC.NTZ R2, R2 ;  /* 0x0000000200027305 */ /* 0x000e22000021f000 */
[----:B-1----:R-:W-:-:S07]  /*00d0*/  IADD3 R4, PT, PT, R3, 0xffffffe, RZ ;  /* 0x0ffffffe03047810 */ /* 0x002fce0007ffe0ff */
[----:B------:R-:W1:Y:S01]  /*00e0*/  F2I.FTZ.U32.TRUNC.NTZ R4, R4 ;  /* 0x0000000400047305 */ /* 0x000e62000021f000 */
[----:B0-----:R-:W-:Y:S02]  /*00f0*/  R2UR UR5, R2 ;  /* 0x00000000020572ca */ /* 0x001fe400000e0000 */
[----:B-1----:R-:W-:-:S11]  /*0100*/  R2UR UR7, R4 ;  /* 0x00000000040772ca */ /* 0x002fd600000e0000 */
[----:B------:R-:W-:-:S04]  /*0110*/  UIADD3 UR6, UPT, UPT, URZ, -UR5, URZ ;  /* 0x80000005ff067290 */ /* 0x000fc8000fffe0ff */
[----:B------:R-:W-:Y:S02]  /*0120*/  UIMAD UR6, UR6, UR11, URZ ;  /* 0x0000000b060672a4 */ /* 0x000fe4000f8e02ff */
[----:B------:R-:W-:Y:S02]  /*0130*/  UIADD3 UR10, UPT, UPT, URZ, -UR7, URZ ;  /* 0x80000007ff0a7290 */ /* 0x000fe4000fffe0ff */
[----:B------:R-:W-:Y:S02]  /*0140*/  UIMAD.WIDE.U32 UR4, UR5, UR6, UR4 ;  /* 0x00000006050472a5 */ /* 0x000fe4000f8e0004 */
[----:B------:R-:W-:Y:S01]  /*0150*/  UIMAD UR10, UR10, UR12, URZ ;  /* 0x0000000c0a0a72a4 */ /* 0x000fe2000f8e02ff */
[----:B------:R-:W-:Y:S01]  /*0160*/  UMOV UR6, URZ ;  /* 0x000000ff00067c82 */ /* 0x000fe20008000000 */
[----:B---3--:R-:W-:Y:S02]  /*0170*/  UIMAD.WIDE.U32 UR4, UR5, UR8, URZ ;  /* 0x00000008050472a5 */ /* 0x008fe4000f8e00ff */
[----:B------:R-:W-:-:S02]  /*0180*/  UIMAD.WIDE.U32 UR6, UR7, UR10, UR6 ;  /* 0x0000000a070672a5 */ /* 0x000fc4000f8e0006 */
[----:B------:R-:W-:Y:S02]  /*0190*/  UIADD3 UR4, UPT, UPT, -UR5, URZ, URZ ;  /* 0x000000ff05047290 */ /* 0x000fe4000fffe1ff */
[----:B------:R-:W-:Y:S02]  /*01a0*/  UIMAD.WIDE.U32 UR6, UR7, UR9, URZ ;  /* 0x00000009070672a5 */ /* 0x000fe4000f8e00ff */
[----:B------:R-:W-:Y:S02]  /*01b0*/  UIMAD UR4, UR11, UR4, UR8 ;  /* 0x000000040b0472a4 */ /* 0x000fe4000f8e0208 */
[----:B------:R-:W-:Y:S02]  /*01c0*/  UIADD3 UR6, UPT, UPT, -UR7, URZ, URZ ;  /* 0x000000ff07067290 */ /* 0x000fe4000fffe1ff */
[----:B------:R-:W-:Y:S02]  /*01d0*/  UISETP.GE.U32.AND UP0, UPT, UR4, UR11, UPT ;  /* 0x0000000b0400728c */ /* 0x000fe4000bf06070 */
[----:B------:R-:W-:-:S04]  /*01e0*/  UIMAD UR6, UR12, UR6, UR9 ;  /* 0x000000060c0672a4 */ /* 0x000fc8000f8e0209 */
[----:B------:R-:W-:Y:S01]  /*01f0*/  UISETP.GE.U32.AND UP3, UPT, UR6, UR12, UPT ;  /* 0x0000000c0600728c */ /* 0x000fe2000bf66070 */
[----:B------:R-:W-:Y:S10]  /*0200*/  @!P0 EXIT ;  /* 0x000000000000894d */ /* 0x000ff40003800000 */
[----:B------:R-:W0:Y:S01]  /*0210*/  S2R R28, SR_TID.X ;  /* 0x00000000001c7919 */ /* 0x000e220000002100 */
[----:B------:R-:W1:Y:S01]  /*0220*/  LDCU.64 UR8, c[0x0][0x3a8] ;  /* 0x00007500ff0877ac */ /* 0x000e620008000a00 */
[----:B------:R-:W2:Y:S01]  /*0230*/  S2R R27, SR_TID.Y ;  /* 0x00000000001b7919 */ /* 0x000ea20000002200 */
[----:B------:R-:W-:Y:S02]  /*0240*/  @UP0 UIADD3 UR4, UPT, UPT, UR4, -UR11, URZ ;  /* 0x8000000b04040290 */ /* 0x000fe4000fffe0ff */
[----:B------:R-:W-:Y:S02]  /*0250*/  UISETP.NE.U32.AND UP2, UPT, UR11, URZ, UPT ;  /* 0x000000ff0b00728c */ /* 0x000fe4000bf45070 */
[----:B------:R-:W-:Y:S02]  /*0260*/  UISETP.GE.U32.AND UP1, UPT, UR4, UR11, UPT ;  /* 0x0000000b0400728c */ /* 0x000fe4000bf26070 */
[----:B------:R-:W-:Y:S02]  /*0270*/  @UP3 UIADD3 UR6, UPT, UPT, UR6, -UR12, URZ ;  /* 0x8000000c06063290 */ /* 0x000fe4000fffe0ff */
[----:B------:R-:W-:-:S02]  /*0280*/  UISETP.NE.U32.AND UP5, UPT, UR12, URZ, UPT ;  /* 0x000000ff0c00728c */ /* 0x000fc4000bfa5070 */
[----:B------:R-:W-:Y:S02]  /*0290*/  UISETP.GE.U32.AND UP4, UPT, UR6, UR12, UPT ;  /* 0x0000000c0600728c */ /* 0x000fe4000bf86070 */
[----:B------:R-:W-:Y:S02]  /*02a0*/  @UP0 UIADD3 UR5, UPT, UPT, UR5, 0x1, URZ ;  /* 0x0000000105050890 */ /* 0x000fe4000fffe0ff */
[----:B------:R-:W-:Y:S01]  /*02b0*/  @UP3 UIADD3 UR7, UPT, UPT, UR7, 0x1, URZ ;  /* 0x0000000107073890 */ /* 0x000fe2000fffe0ff */
[----:B-1----:R-:W-:Y:S01]  /*02c0*/  FADD R30, RZ, -UR8 ;  /* 0x80000008ff1e7e21 */ /* 0x002fe20008000000 */
[----:B------:R-:W-:Y:S01]  /*02d0*/  @UP1 UIADD3 UR5, UPT, UPT, UR5, 0x1, URZ ;  /* 0x0000000105051890 */ /* 0x000fe2000fffe0ff */
[----:B------:R-:W-:Y:S01]  /*02e0*/  I2FP.F32.S32 R29, UR9 ;  /* 0x00000009001d7c45 */ /* 0x000fe20008201400 */
[----:B------:R-:W-:Y:S01]  /*02f0*/  @!UP2 ULOP3.LUT UR5, URZ, UR11, URZ, 0x33, !UPT ;  /* 0x0000000bff05a292 */ /* 0x000fe2000f8e33ff */
[----:B------:R-:W-:Y:S01]  /*0300*/  FMUL R0, R30, R30 ;  /* 0x0000001e1e007220 */ /* 0x000fe20000400000 */
[----:B------:R-:W1:Y:S01]  /*0310*/  LDCU UR6, c[0x0][0x3a0] ;  /* 0x00007400ff0677ac */ /* 0x000e620008000800 */
[----:B------:R-:W-:-:S03]  /*0320*/  @UP4 UIADD3 UR7, UPT, UPT, UR7, 0x1, URZ ;  /* 0x0000000107074890 */ /* 0x000fc6000fffe0ff */
[----:B------:R-:W-:Y:S01]  /*0330*/  R2UR UR10, R0 ;  /* 0x00000000000a72ca */ /* 0x000fe200000e0000 */
[----:B------:R-:W-:Y:S01]  /*0340*/  @!UP5 ULOP3.LUT UR7, URZ, UR12, URZ, 0x33, !UPT ;  /* 0x0000000cff07d292 */ /* 0x000fe2000f8e33ff */
[----:B0-----:R-:W-:Y:S01]  /*0350*/  IMAD R28, R28, UR5, RZ ;  /* 0x000000051c1c7c24 */ /* 0x001fe2000f8e02ff */
[----:B------:R-:W-:Y:S01]  /*0360*/  UIMAD UR4, UR9, UR9, URZ ;  /* 0x00000009090472a4 */ /* 0x000fe2000f8e02ff */
[----:B------:R-:W0:Y:S03]  /*0370*/  LDCU.64 UR8, c[0x0][0x358] ;  /* 0x00006b00ff0877ac */ /* 0x000e260008000a00 */
[----:B--2---:R-:W-:Y:S01]  /*0380*/  IMAD R27, R27, UR7, RZ ;  /* 0x000000071b1b7c24 */ /* 0x004fe2000f8e02ff */
[C---:B------:R-:W-:Y:S01]  /*0390*/  IADD3 R25, PT, PT, R28.reuse, 0x1, RZ ;  /* 0x000000011c197810 */ /* 0x040fe20007ffe0ff */
[----:B------:R-:W-:Y:S01]  /*03a0*/  UIADD3 UR11, UPT, UPT, UR5, -0x1, URZ ;  /* 0xffffffff050b7890 */ /* 0x000fe2000fffe0ff */
[----:B------:R-:W-:Y:S01]  /*03b0*/  IADD3 R24, PT, PT, R28, 0x2, RZ ;  /* 0x000000021c187810 */ /* 0x000fe20007ffe0ff */
[----:B------:R-:W-:Y:S01]  /*03c0*/  ULOP3.LUT UR12, UR5, 0x3, URZ, 0xc0, !UPT ;  /* 0x00000003050c7892 */ /* 0x000fe2000f8ec0ff */
[----:B------:R-:W-:-:S02]  /*03d0*/  I2FP.F32.S32 R19, R28 ;  /* 0x0000001c00137245 */ /* 0x000fc40000201400 */
[----:B------:R-:W-:Y:S02]  /*03e0*/  I2FP.F32.S32 R16, R25 ;  /* 0x0000001900107245 */ /* 0x000fe40000201400 */
[----:B------:R-:W-:Y:S01]  /*03f0*/  I2FP.F32.S32 R14, R24 ;  /* 0x00000018000e7245 */ /* 0x000fe20000201400 */
[----:B-1----:R-:W-:Y:S01]  /*0400*/  FADD R18, R19, -UR6 ;  /* 0x8000000613127e21 */ /* 0x002fe20008000000 */
[----:B------:R-:W-:Y:S01]  /*0410*/  IADD3 R21, PT, PT, R28, UR5, RZ ;  /* 0x000000051c157c10 */ /* 0x000fe2000fffe0ff */
[----:B------:R-:W-:Y:S01]  /*0420*/  FADD R16, R16, -UR6 ;  /* 0x8000000610107e21 */ /* 0x000fe20008000000 */
[----:B------:R-:W-:Y:S01]  /*0430*/  IADD3 R20, PT, PT, R27, UR7, RZ ;  /* 0x000000071b147c10 */ /* 0x000fe2000fffe0ff */
[----:B------:R-:W-:Y:S01]  /*0440*/  FADD R14, R14, -UR6 ;  /* 0x800000060e0e7e21 */ /* 0x000fe20008000000 */
[----:B------:R-:W-:Y:S02]  /*0450*/  IADD3 R17, PT, PT, R28, 0x3, RZ ;  /* 0x000000031c117810 */ /* 0x000fe40007ffe0ff */
[----:B------:R-:W-:-:S02]  /*0460*/  I2FP.F32.S32 R15, R21 ;  /* 0x00000015000f7245 */ /* 0x000fc40000201400 */
[----:B------:R-:W-:Y:S02]  /*0470*/  I2FP.F32.S32 R13, R27 ;  /* 0x0000001b000d7245 */ /* 0x000fe40000201400 */
[----:B------:R-:W-:Y:S02]  /*0480*/  I2FP.F32.S32 R12, R20 ;  /* 0x00000014000c7245 */ /* 0x000fe40000201400 */
[----:B------:R-:W-:Y:S01]  /*0490*/  I2FP.F32.U32 R26, UR4 ;  /* 0x00000004001a7c45 */ /* 0x000fe20008201000 */
[----:B0-----:R-:W-:-:S06]  /*04a0*/  UMOV UR4, URZ ;  /* 0x000000ff00047c82 */ /* 0x001fcc0008000000 */
.L_x_74:
[----:B0-----:R-:W0:Y:S01]  /*04b0*/  LDCU.64 UR6, c[0x0][0x380] ;  /* 0x00007000ff0677ac */ /* 0x001e220008000a00 */
[----:B------:R-:W-:-:S04]  /*04c0*/  UIMAD UR5, UR4, 0x6, URZ ;  /* 0x00000006040578a4 */ /* 0x000fc8000f8e02ff */
[----:B0-----:R-:W-:-:S07]  /*04d0*/  UIMAD.WIDE.U32 UR6, UR5, 0x4, UR6 ;  /* 0x00000004050678a5 */ /* 0x001fce000f8e0006 */
[----:B------:R-:W0:Y:S01]  /*04e0*/  LDCU UR5, c[0x0][0x3a8] ;  /* 0x00007500ff0577ac */ /* 0x000e220008000800 */
[----:B------:R-:W-:Y:S02]  /*04f0*/  MOV R6, UR6 ;  /* 0x0000000600067c02 */ /* 0x000fe40008000f00 */
[----:B------:R-:W-:Y:S01]  /*0500*/  MOV R7, UR7 ;  /* 0x0000000700077c02 */ /* 0x000fe20008000f00 */
[----:B-1----:R-:W1:Y:S04]  /*0510*/  LDCU UR6, c[0x0][0x398] ;  /* 0x00007300ff0677ac */ /* 0x002e680008000800 */
[----:B------:R-:W0:Y:S04]  /*0520*/  LDG.E R3, desc[UR8][R6.64+0x8] ;  /* 0x0000080806037981 */ /* 0x000e28000c1e1900 */
[----:B--2---:R-:W2:Y:S04]  /*0530*/  LDG.E R4, desc[UR8][R6.64] ;  /* 0x0000000806047981 */ /* 0x004ea8000c1e1900 */
[----:B------:R3:W5:Y:S01]  /*0540*/  LDG.E R22, desc[UR8][R6.64+0x4] ;  /* 0x0000040806167981 */ /* 0x000762000c1e1900 */
[----:B------:R-:W-:Y:S01]  /*0550*/  UIADD3 UR4, UPT, UPT, UR4, 0x1, URZ ;  /* 0x0000000104047890 */ /* 0x000fe2000fffe0ff */
[----:B------:R-:W-:-:S03]  /*0560*/  ISETP.GE.AND P0, PT, R27, R20, PT ;  /* 0x000000141b00720c */ /* 0x000fc60003f06270 */
[----:B-1----:R-:W-:Y:S01]  /*0570*/  UISETP.NE.AND UP1, UPT, UR4, UR6, UPT ;  /* 0x000000060400728c */ /* 0x002fe2000bf25270 */
[----:B0-----:R-:W-:Y:S01]  /*0580*/  FADD R3, R3, -UR5 ;  /* 0x8000000503037e21 */ /* 0x001fe20008000000 */
[----:B------:R-:W0:Y:S03]  /*0590*/  LDCU UR5, c[0x0][0x3a0] ;  /* 0x00007400ff0577ac */ /* 0x000e260008000800 */
[----:B------:R-:W1:Y:S01]  /*05a0*/  MUFU.RCP R2, R3 ;  /* 0x0000000300027308 */ /* 0x000e620000001000 */
[----:B--2---:R-:W-:-:S04]  /*05b0*/  FADD R0, R29, R4 ;  /* 0x000000041d007221 */ /* 0x004fc80000000000 */
[----:B0-----:R-:W-:Y:S01]  /*05c0*/  FADD R5, R0, -UR5 ;  /* 0x8000000500057e21 */ /* 0x001fe20008000000 */
[----:B-1----:R-:W-:-:S03]  /*05d0*/  FFMA R9, -R3, R2, 1 ;  /* 0x3f80000003097423 */ /* 0x002fc60000000102 */
[----:B------:R-:W-:Y:S01]  /*05e0*/  FMUL R0, R30, R5 ;  /* 0x000000051e007220 */ /* 0x000fe20000400000 */
[----:B------:R-:W-:-:S03]  /*05f0*/  FFMA R9, R2, R9, R2 ;  /* 0x0000000902097223 */ /* 0x000fc60000000002 */
[----:B------:R-:W0:Y:S01]  /*0600*/  FCHK P1, R0, R3 ;  /* 0x0000000300007302 */ /* 0x000e220000020000 */
[----:B------:R-:W-:-:S04]  /*0610*/  FFMA R2, R0, R9, RZ ;  /* 0x0000000900027223 */ /* 0x000fc800000000ff */
[----:B------:R-:W-:-:S04]  /*0620*/  FFMA R5, -R3, R2, R0 ;  /* 0x0000000203057223 */ /* 0x000fc80000000100 */
[----:B------:R-:W-:Y:S01]  /*0630*/  FFMA R10, R9, R5, R2 ;  /* 0x00000005090a7223 */ /* 0x000fe20000000002 */
[----:B0--3--:R-:W-:Y:S06]  /*0640*/  @!P1 BRA `(.L_x_0) ;  /* 0x0000000000109947 */ /* 0x009fec0003800000 */
[----:B------:R-:W-:Y:S02]  /*0650*/  MOV R37, R3 ;  /* 0x0000000300257202 */ /* 0x000fe40000000f00 */
[----:B------:R-:W-:-:S07]  /*0660*/  MOV R32, 0x680 ;  /* 0x0000068000207802 */ /* 0x000fce0000000f00 */
[----:B-----5:R-:W-:Y:S05]  /*0670*/  CALL.REL.NOINC `($__internal_1_$__cuda_sm3x_div_rn_noftz_f32_slowpath) ;  /* 0x0000002400887944 */ /* 0x020fea0003c00000 */
[----:B------:R-:W-:-:S07]  /*0680*/  MOV R10, R0 ;  /* 0x00000000000a7202 */ /* 0x000fce0000000f00 */
.L_x_0:
[----:B------:R-:W0:Y:S01]  /*0690*/  LDCU.64 UR6, c[0x0][0x3a0] ;  /* 0x00007400ff0677ac */ /* 0x000e220008000a00 */
[----:B------:R-:W1:Y:S01]  /*06a0*/  MUFU.RCP R2, R3 ;  /* 0x0000000300027308 */ /* 0x000e620000001000 */
[----:B-----5:R-:W-:-:S04]  /*06b0*/  FADD R0, R29, R22 ;  /* 0x000000161d007221 */ /* 0x020fc80000000000 */
[----:B0-----:R-:W-:Y:S01]  /*06c0*/  FADD R5, R0, -UR7 ;  /* 0x8000000700057e21 */ /* 0x001fe20008000000 */
[----:B-1----:R-:W-:Y:S01]  /*06d0*/  FFMA R7, -R3, R2, 1 ;  /* 0x3f80000003077423 */ /* 0x002fe20000000102 */
[----:B------:R-:W-:Y:S02]  /*06e0*/  FADD R10, R10, UR6 ;  /* 0x000000060a0a7e21 */ /* 0x000fe40008000000 */
[----:B------:R-:W-:Y:S01]  /*06f0*/  FMUL R6, R30, R5 ;  /* 0x000000051e067220 */ /* 0x000fe20000400000 */
[----:B------:R-:W-:-:S03]  /*0700*/  FFMA R0, R2, R7, R2 ;  /* 0x0000000702007223 */ /* 0x000fc60000000002 */
[----:B------:R-:W0:Y:S01]  /*0710*/  FCHK P1, R6, R3 ;  /* 0x0000000306007302 */ /* 0x000e220000020000 */
[----:B------:R-:W-:-:S04]  /*0720*/  FFMA R2, R0, R6, RZ ;  /* 0x0000000600027223 */ /* 0x000fc800000000ff */
[----:B------:R-:W-:-:S04]  /*0730*/  FFMA R5, -R3, R2, R6 ;  /* 0x0000000203057223 */ /* 0x000fc80000000106 */
[----:B------:R-:W-:Y:S01]  /*0740*/  FFMA R8, R0, R5, R2 ;  /* 0x0000000500087223 */ /* 0x000fe20000000002 */
[----:B0-----:R-:W-:Y:S06]  /*0750*/  @!P1 BRA `(.L_x_1) ;  /* 0x0000000000149947 */ /* 0x001fec0003800000 */
[----:B------:R-:W-:Y:S02]  /*0760*/  MOV R0, R6 ;  /* 0x0000000600007202 */ /* 0x000fe40000000f00 */
[----:B------:R-:W-:Y:S02]  /*0770*/  MOV R37, R3 ;  /* 0x0000000300257202 */ /* 0x000fe40000000f00 */
[----:B------:R-:W-:-:S07]  /*0780*/  MOV R32, 0x7a0 ;  /* 0x000007a000207802 */ /* 0x000fce0000000f00 */
[----:B------:R-:W-:Y:S05]  /*0790*/  CALL.REL.NOINC `($__internal_1_$__cuda_sm3x_div_rn_noftz_f32_slowpath) ;  /* 0x0000002400407944 */ /* 0x000fea0003c00000 */
[----:B------:R-:W-:-:S07]  /*07a0*/  MOV R8, R0 ;  /* 0x0000000000087202 */ /* 0x000fce0000000f00 */
.L_x_1:
[----:B------:R-:W0:Y:S01]  /*07b0*/  LDCU.64 UR6, c[0x0][0x3a0] ;  /* 0x00007400ff0677ac */ /* 0x000e220008000a00 */
[----:B------:R-:W1:Y:S01]  /*07c0*/  MUFU.RCP R2, R3 ;  /* 0x0000000300027308 */ /* 0x000e620000001000 */
[----:B------:R-:W-:-:S04]  /*07d0*/  FADD R0, -R29, R4 ;  /* 0x000000041d007221 */ /* 0x000fc80000000100 */
        /* <DEDUP_REMOVED lines=15> */
.L_x_2:
        /* <DEDUP_REMOVED lines=17> */
.L_x_3:
[----:B------:R-:W0:Y:S01]  /*09e0*/  LDCU UR6, c[0x0][0x3a4] ;  /* 0x00007480ff0677ac */ /* 0x000e220008000800 */
[----:B------:R-:W-:Y:S01]  /*09f0*/  FSETP.GEU.AND P1, PT, R8, R13, PT ;  /* 0x0000000d0800720b */ /* 0x000fe20003f2e000 */
[----:B------:R-:W-:Y:S03]  /*0a00*/  BSSY.RECONVERGENT B1, `(.L_x_4) ;  /* 0x0000211000017945 */ /* 0x000fe60003800200 */
[----:B------:R-:W-:-:S04]  /*0a10*/  FSETP.GEU.AND P1, PT, R10, R19, P1 ;  /* 0x000000130a00720b */ /* 0x000fc80000f2e000 */
[----:B------:R-:W-:Y:S01]  /*0a20*/  FSETP.LTU.AND P1, PT, R6, R15, P1 ;  /* 0x0000000f0600720b */ /* 0x000fe20000f29000 */
[----:B0-----:R-:W-:-:S05]  /*0a30*/  FADD R5, R0, UR6 ;  /* 0x0000000600057e21 */ /* 0x001fca0008000000 */
[----:B------:R-:W-:-:S04]  /*0a40*/  FSETP.LTU.AND P0, PT, R5, R12, !P0 ;  /* 0x0000000c0500720b */ /* 0x000fc80004709000 */
[----:B------:R-:W-:-:S13]  /*0a50*/  PLOP3.LUT P0, PT, P1, P0, PT, 0x80, 0x8 ;  /* 0x000000000008781c */ /* 0x000fda0000f01070 */
[----:B------:R-:W-:Y:S05]  /*0a60*/  @!P0 BRA `(.L_x_5) ;  /* 0x0000002000288947 */ /* 0x000fea0003800000 */
[----:B------:R-:W0:Y:S01]  /*0a70*/  LDCU UR5, c[0x0][0x3a0] ;  /* 0x00007400ff0577ac */ /* 0x000e220008000800 */
[----:B------:R-:W-:Y:S01]  /*0a80*/  FADD R10, R22, -UR6 ;  /* 0x80000006160a7e21 */ /* 0x000fe20008000000 */
[----:B------:R-:W-:Y:S01]  /*0a90*/  FMUL R8, R30, R3 ;  /* 0x000000031e087220 */ /* 0x000fe20000400000 */
[----:B------:R-:W-:Y:S02]  /*0aa0*/  MOV R9, R27 ;  /* 0x0000001b00097202 */ /* 0x000fe40000000f00 */
[----:B------:R-:W-:Y:S01]  /*0ab0*/  FMUL R0, R10, R10 ;  /* 0x0000000a0a007220 */ /* 0x000fe20000400000 */
[----:B0-----:R-:W-:-:S04]  /*0ac0*/  FADD R11, R4, -UR5 ;  /* 0x80000005040b7e21 */ /* 0x001fc80008000000 */
[----:B------:R-:W-:-:S04]  /*0ad0*/  FFMA R0, R11, R11, R0 ;  /* 0x0000000b0b007223 */ /* 0x000fc80000000000 */
[----:B------:R-:W-:-:S04]  /*0ae0*/  FFMA R7, R3, R3, R0 ;  /* 0x0000000303077223 */ /* 0x000fc80000000000 */
[----:B------:R-:W-:-:S07]  /*0af0*/  FADD R7, -R26, R7 ;  /* 0x000000071a077221 */ /* 0x000fce0000000100 */
.L_x_73:
[----:B------:R-:W-:Y:S01]  /*0b00*/  ISETP.GE.AND P0, PT, R28, R21, PT ;  /* 0x000000151c00720c */ /* 0x000fe20003f06270 */
[----:B------:R-:W-:-:S12]  /*0b10*/  BSSY.RECONVERGENT B0, `(.L_x_6) ;  /* 0x00001fc000007945 */ /* 0x000fd80003800200 */
[----:B012---:R-:W-:Y:S05]  /*0b20*/  @P0 BRA `(.L_x_7) ;  /* 0x0000001c00e80947 */ /* 0x007fea0003800000 */
[----:B------:R-:W0:Y:S01]  /*0b30*/  LDCU UR5, c[0x0][0x3a4] ;  /* 0x00007480ff0577ac */ /* 0x000e220008000800 */
[----:B------:R-:W-:Y:S02]  /*0b40*/  I2FP.F32.S32 R0, R9 ;  /* 0x0000000900007245 */ /* 0x000fe40000201400 */
[----:B------:R-:W-:Y:S01]  /*0b50*/  MOV R6, R28 ;  /* 0x0000001c00067202 */ /* 0x000fe20000000f00 */
[----:B------:R-:W-:Y:S02]  /*0b60*/  UISETP.NE.AND UP0, UPT, UR12, URZ, UPT ;  /* 0x000000ff0c00728c */ /* 0x000fe4000bf05270 */
[----:B0-----:R-:W-:-:S04]  /*0b70*/  FADD R3, R0, -UR5 ;  /* 0x8000000500037e21 */ /* 0x001fc80008000000 */
[-C--:B------:R-:W-:Y:S01]  /*0b80*/  FMUL R5, R3, R3.reuse ;  /* 0x0000000303057220 */ /* 0x080fe20000400000 */
[----:B------:R-:W-:Y:S02]  /*0b90*/  FMUL R4, R10, R3 ;  /* 0x000000030a047220 */ /* 0x000fe40000400000 */
[----:B------:R-:W-:Y:S05]  /*0ba0*/  BRA.U !UP0, `(.L_x_8) ;  /* 0x0000000d08447547 */ /* 0x000fea000b800000 */
[C---:B------:R-:W-:Y:S01]  /*0bb0*/  FFMA R6, R18.reuse, R18, R5 ;  /* 0x0000001212067223 */ /* 0x040fe20000000005 */
[----:B------:R-:W-:Y:S01]  /*0bc0*/  FFMA R3, R18, R11, R4 ;  /* 0x0000000b12037223 */ /* 0x000fe20000000004 */
[----:B------:R-:W0:Y:S01]  /*0bd0*/  LDCU UR5, c[0x0][0x3b8] ;  /* 0x00007700ff0577ac */ /* 0x000e220008000800 */
[----:B------:R-:W-:Y:S01]  /*0be0*/  BSSY.RECONVERGENT B4, `(.L_x_9) ;  /* 0x000003a000047945 */ /* 0x000fe20003800200 */
[----:B------:R-:W-:Y:S01]  /*0bf0*/  FADD R6, R6, UR10 ;  /* 0x0000000a06067e21 */ /* 0x000fe20008000000 */
[----:B------:R-:W-:-:S03]  /*0c00*/  FADD R3, R8, R3 ;  /* 0x0000000308037221 */ /* 0x000fc60000000000 */
[----:B------:R-:W-:-:S04]  /*0c10*/  FMUL R0, R7, R6 ;  /* 0x0000000607007220 */ /* 0x000fc80000400000 */
[----:B------:R-:W-:-:S05]  /*0c20*/  FFMA R2, R3, R3, -R0 ;  /* 0x0000000303027223 */ /* 0x000fca0000000800 */
[----:B------:R-:W-:Y:S02]  /*0c30*/  FSETP.GEU.AND P0, PT, R2, RZ, PT ;  /* 0x000000ff0200720b */ /* 0x000fe40003f0e000 */
[----:B0-----:R-:W-:-:S11]  /*0c40*/  MOV R31, UR5 ;  /* 0x00000005001f7c02 */ /* 0x001fd60008000f00 */
[----:B------:R-:W-:Y:S05]  /*0c50*/  @!P0 BRA `(.L_x_10) ;  /* 0x0000000000c88947 */ /* 0x000fea0003800000 */
[----:B------:R-:W-:Y:S01]  /*0c60*/  IADD3 R0, PT, PT, R2, -0xd000000, RZ ;  /* 0xf300000002007810 */ /* 0x000fe20007ffe0ff */
[----:B------:R0:W1:Y:S01]  /*0c70*/  MUFU.RSQ R23, R2 ;  /* 0x0000000200177308 */ /* 0x0000620000001400 */
[----:B------:R-:W-:Y:S02]  /*0c80*/  BSSY.RECONVERGENT B2, `(.L_x_11) ;  /* 0x000000b000027945 */ /* 0x000fe40003800200 */
[----:B------:R-:W-:-:S13]  /*0c90*/  ISETP.GT.U32.AND P0, PT, R0, 0x727fffff, PT ;  /* 0x727fffff0000780c */ /* 0x000fda0003f04070 */
[----:B0-----:R-:W-:Y:S05]  /*0ca0*/  @!P0 BRA `(.L_x_12) ;  /* 0x0000000000108947 */ /* 0x001fea0003800000 */
[----:B------:R-:W-:-:S07]  /*0cb0*/  MOV R0, 0xcd0 ;  /* 0x00000cd000007802 */ /* 0x000fce0000000f00 */
[----:B-1----:R-:W-:Y:S05]  /*0cc0*/  CALL.REL.NOINC `($__internal_0_$__cuda_sm20_sqrt_rn_f32_slowpath) ;  /* 0x0000001c009c7944 */ /* 0x002fea0003c00000 */
[----:B------:R-:W-:Y:S01]  /*0cd0*/  MOV R22, R35 ;  /* 0x0000002300167202 */ /* 0x000fe20000000f00 */
[----:B------:R-:W-:Y:S06]  /*0ce0*/  BRA `(.L_x_13) ;  /* 0x0000000000107947 */ /* 0x000fec0003800000 */
.L_x_12:
[----:B-1----:R-:W-:Y:S01]  /*0cf0*/  FMUL.FTZ R22, R2, R23 ;  /* 0x0000001702167220 */ /* 0x002fe20000410000 */
[----:B------:R-:W-:-:S03]  /*0d00*/  FMUL.FTZ R0, R23, 0.5 ;  /* 0x3f00000017007820 */ /* 0x000fc60000410000 */
[----:B------:R-:W-:-:S04]  /*0d10*/  FFMA R23, -R22, R22, R2 ;  /* 0x0000001616177223 */ /* 0x000fc80000000102 */
[----:B------:R-:W-:-:S07]  /*0d20*/  FFMA R22, R23, R0, R22 ;  /* 0x0000000017167223 */ /* 0x000fce0000000016 */
.L_x_13:
[----:B------:R-:W-:Y:S05]  /*0d30*/  BSYNC.RECONVERGENT B2 ;  /* 0x0000000000027941 */ /* 0x000fea0003800200 */
.L_x_11:
[----:B------:R-:W0:Y:S01]  /*0d40*/  MUFU.RCP R23, R6 ;  /* 0x0000000600177308 */ /* 0x000e220000001000 */
[----:B------:R-:W-:Y:S01]  /*0d50*/  FADD R0, R3, -R22 ;  /* 0x8000001603007221 */ /* 0x000fe20000000000 */
[----:B------:R-:W-:Y:S06]  /*0d60*/  BSSY.RECONVERGENT B5, `(.L_x_14) ;  /* 0x000000c000057945 */ /* 0x000fec0003800200 */
[----:B------:R-:W1:Y:S01]  /*0d70*/  FCHK P0, R0, R6 ;  /* 0x0000000600007302 */ /* 0x000e620000000000 */
[----:B0-----:R-:W-:-:S04]  /*0d80*/  FFMA R2, -R6, R23, 1 ;  /* 0x3f80000006027423 */ /* 0x001fc80000000117 */
[----:B------:R-:W-:-:S04]  /*0d90*/  FFMA R23, R23, R2, R23 ;  /* 0x0000000217177223 */ /* 0x000fc80000000017 */
[----:B------:R-:W-:-:S04]  /*0da0*/  FFMA R2, R0, R23, RZ ;  /* 0x0000001700027223 */ /* 0x000fc800000000ff */
[----:B------:R-:W-:-:S04]  /*0db0*/  FFMA R31, -R6, R2, R0 ;  /* 0x00000002061f7223 */ /* 0x000fc80000000100 */
[----:B------:R-:W-:Y:S01]  /*0dc0*/  FFMA R23, R23, R31, R2 ;  /* 0x0000001f17177223 */ /* 0x000fe20000000002 */
[----:B-1----:R-:W-:Y:S06]  /*0dd0*/  @!P0 BRA `(.L_x_15) ;  /* 0x0000000000108947 */ /* 0x002fec0003800000 */
[----:B------:R-:W-:Y:S02]  /*0de0*/  MOV R37, R6 ;  /* 0x0000000600257202 */ /* 0x000fe40000000f00 */
[----:B------:R-:W-:-:S07]  /*0df0*/  MOV R32, 0xe10 ;  /* 0x00000e1000207802 */ /* 0x000fce0000000f00 */
[----:B------:R-:W-:Y:S05]  /*0e00*/  CALL.REL.NOINC `($__internal_1_$__cuda_sm3x_div_rn_noftz_f32_slowpath) ;  /* 0x0000001c00a47944 */ /* 0x000fea0003c00000 */
[----:B------:R-:W-:-:S07]  /*0e10*/  MOV R23, R0 ;  /* 0x0000000000177202 */ /* 0x000fce0000000f00 */
.L_x_15:
[----:B------:R-:W-:Y:S05]  /*0e20*/  BSYNC.RECONVERGENT B5 ;  /* 0x0000000000057941 */ /* 0x000fea0003800200 */
.L_x_14:
[----:B------:R-:W0:Y:S01]  /*0e30*/  MUFU.RCP R31, R6 ;  /* 0x00000006001f7308 */ /* 0x000e220000001000 */
[----:B------:R-:W1:Y:S01]  /*0e40*/  LDCU UR5, c[0x0][0x3a8] ;  /* 0x00007500ff0577ac */ /* 0x000e620008000800 */
[----:B------:R-:W-:Y:S01]  /*0e50*/  FADD R33, R3, R22 ;  /* 0x0000001603217221 */ /* 0x000fe20000000000 */
[----:B------:R-:W-:Y:S05]  /*0e60*/  BSSY.RECONVERGENT B5, `(.L_x_16) ;  /* 0x000000d000057945 */ /* 0x000fea0003800200 */
[----:B------:R-:W2:Y:S01]  /*0e70*/  FCHK P0, R33, R6 ;  /* 0x0000000621007302 */ /* 0x000ea20000000000 */
[----:B0-----:R-:W-:Y:S01]  /*0e80*/  FFMA R0, -R6, R31, 1 ;  /* 0x3f80000006007423 */ /* 0x001fe2000000011f */
[----:B-1----:R-:W-:-:S03]  /*0e90*/  FFMA R3, R30, R23, UR5 ;  /* 0x000000051e037e23 */ /* 0x002fc60008000017 */
[----:B------:R-:W-:-:S04]  /*0ea0*/  FFMA R0, R31, R0, R31 ;  /* 0x000000001f007223 */ /* 0x000fc8000000001f */
[----:B------:R-:W-:-:S04]  /*0eb0*/  FFMA R31, R0, R33, RZ ;  /* 0x00000021001f7223 */ /* 0x000fc800000000ff */
[----:B------:R-:W-:-:S04]  /*0ec0*/  FFMA R2, -R6, R31, R33 ;  /* 0x0000001f06027223 */ /* 0x000fc80000000121 */
[----:B------:R-:W-:Y:S01]  /*0ed0*/  FFMA R0, R0, R2, R31 ;  /* 0x0000000200007223 */ /* 0x000fe2000000001f */
[----:B--2---:R-:W-:Y:S06]  /*0ee0*/  @!P0 BRA `(.L_x_17) ;  /* 0x0000000000108947 */ /* 0x004fec0003800000 */
[----:B------:R-:W-:Y:S02]  /*0ef0*/  MOV R0, R33 ;  /* 0x0000002100007202 */ /* 0x000fe40000000f00 */
[----:B------:R-:W-:Y:S02]  /*0f00*/  MOV R37, R6 ;  /* 0x0000000600257202 */ /* 0x000fe40000000f00 */
[----:B------:R-:W-:-:S07]  /*0f10*/  MOV R32, 0xf30 ;  /* 0x00000f3000207802 */ /* 0x000fce0000000f00 */
[----:B------:R-:W-:Y:S05]  /*0f20*/  CALL.REL.NOINC `($__internal_1_$__cuda_sm3x_div_rn_noftz_f32_slowpath) ;  /* 0x0000001c005c7944 */ /* 0x000fea0003c00000 */
.L_x_17:
[----:B------:R-:W-:Y:S05]  /*0f30*/  BSYNC.RECONVERGENT B5 ;  /* 0x0000000000057941 */ /* 0x000fea0003800200 */
.L_x_16:
[----:B------:R-:W0:Y:S02]  /*0f40*/  LDCU UR5, c[0x0][0x3a8] ;  /* 0x00007500ff0577ac */ /* 0x000e240008000800 */
[----:B0-----:R-:W-:-:S05]  /*0f50*/  FFMA R0, R30, R0, UR5 ;  /* 0x000000051e007e23 */ /* 0x001fca0008000000 */
[----:B------:R-:W-:-:S04]  /*0f60*/  FSETP.GE.AND P0, PT, R3, R0, PT ;  /* 0x000000000300720b */ /* 0x000fc80003f06000 */
[----:B------:R-:W-:-:S09]  /*0f70*/  FSEL R31, R3, R0, P0 ;  /* 0x00000000031f7208 */ /* 0x000fd20000000000 */
.L_x_10:
[----:B------:R-:W-:Y:S05]  /*0f80*/  BSYNC.RECONVERGENT B4 ;  /* 0x0000000000047941 */ /* 0x000fea0003800200 */
.L_x_9:
[----:B------:R-:W0:Y:S01]  /*0f90*/  LDC R3, c[0x0][0x39c] ;  /* 0x0000e700ff037b82 */ /* 0x000e220000000800 */
[----:B------:R-:W1:Y:S07]  /*0fa0*/  LDCU UR5, c[0x0][0x3b0] ;  /* 0x00007600ff0577ac */ /* 0x000e6e0008000800 */
[----:B------:R-:W2:Y:S01]  /*0fb0*/  LDC.64 R22, c[0x0][0x388] ;  /* 0x0000e200ff167b82 */ /* 0x000ea20000000a00 */
[----:B-1----:R-:W-:-:S04]  /*0fc0*/  IMAD R0, R9, UR5, R28 ;  /* 0x0000000509007c24 */ /* 0x002fc8000f8e021c */
[----:B0-----:R-:W-:-:S04]  /*0fd0*/  IMAD R3, R0, 0x3, R3 ;  /* 0x0000000300037824 */ /* 0x001fc800078e0203 */
[----:B--2---:R-:W-:-:S05]  /*0fe0*/  IMAD.WIDE R22, R3, 0x4, R22 ;  /* 0x0000000403167825 */ /* 0x004fca00078e0216 */
[----:B------:R-:W2:Y:S01]  /*0ff0*/  LDG.E R0, desc[UR8][R22.64] ;  /* 0x0000000816007981 */ /* 0x000ea2000c1e1900 */
[----:B------:R-:W-:Y:S01]  /*1000*/  UISETP.NE.AND UP0, UPT, UR12, 0x1, UPT ;  /* 0x000000010c00788c */ /* 0x000fe2000bf05270 */
[----:B------:R-:W-:Y:S02]  /*1010*/  MOV R6, R25 ;  /* 0x0000001900067202 */ /* 0x000fe40000000f00 */
[----:B--2---:R-:W-:-:S13]  /*1020*/  FSETP.GT.AND P0, PT, R31, R0, PT ;  /* 0x000000001f00720b */ /* 0x004fda0003f04000 */
[----:B------:R0:W-:Y:S01]  /*1030*/  @P0 STG.E desc[UR8][R22.64], R31 ;  /* 0x0000001f16000986 */ /* 0x0001e2000c101908 */
        /* <DEDUP_REMOVED lines=21> */
.L_x_21:
[----:B-1----:R-:W-:Y:S01]  /*1190*/  FMUL.FTZ R38, R2, R31 ;  /* 0x0000001f02267220 */ /* 0x002fe20000410000 */
[----:B------:R-:W-:-:S03]  /*11a0*/  FMUL.FTZ R0, R31, 0.5 ;  /* 0x3f0000001f007820 */ /* 0x000fc60000410000 */
[----:B------:R-:W-:-:S04]  /*11b0*/  FFMA R31, -R38, R38, R2 ;  /* 0x00000026261f7223 */ /* 0x000fc80000000102 */
[----:B------:R-:W-:-:S07]  /*11c0*/  FFMA R38, R31, R0, R38 ;  /* 0x000000001f267223 */ /* 0x000fce0000000026 */
.L_x_22:
[----:B------:R-:W-:Y:S05]  /*11d0*/  BSYNC.RECONVERGENT B2 ;  /* 0x0000000000027941 */ /* 0x000fea0003800200 */
.L_x_20:
        /* <DEDUP_REMOVED lines=14> */
.L_x_24:
[----:B------:R-:W-:Y:S05]  /*12c0*/  BSYNC.RECONVERGENT B5 ;  /* 0x0000000000057941 */ /* 0x000fea0003800200 */
.L_x_23:
        /* <DEDUP_REMOVED lines=16> */
.L_x_26:
[----:B------:R-:W-:Y:S05]  /*13d0*/  BSYNC.RECONVERGENT B5 ;  /* 0x0000000000057941 */ /* 0x000fea0003800200 */
.L_x_25:
[----:B------:R-:W0:Y:S02]  /*13e0*/  LDCU UR5, c[0x0][0x3a8] ;  /* 0x00007500ff0577ac */ /* 0x000e240008000800 */
[----:B0-----:R-:W-:-:S05]  /*13f0*/  FFMA R0, R30, R0, UR5 ;  /* 0x000000051e007e23 */ /* 0x001fca0008000000 */
[----:B------:R-:W-:-:S04]  /*1400*/  FSETP.GE.AND P0, PT, R3, R0, PT ;  /* 0x000000000300720b */ /* 0x000fc80003f06000 */
[----:B------:R-:W-:-:S09]  /*1410*/  FSEL R31, R3, R0, P0 ;  /* 0x00000000031f7208 */ /* 0x000fd20000000000 */
.L_x_19:
[----:B------:R-:W-:Y:S05]  /*1420*/  BSYNC.RECONVERGENT B4 ;  /* 0x0000000000047941 */ /* 0x000fea0003800200 */
.L_x_18:
        /* <DEDUP_REMOVED lines=8> */
[----:B------:R-:W1:Y:S01]  /*14b0*/  LDCU UR5, c[0x0][0x3b8] ;  /* 0x00007700ff0577ac */ /* 0x000e620008000800 */
[----:B------:R-:W-:Y:S01]  /*14c0*/  BSSY.RECONVERGENT B4, `(.L_x_27) ;  /* 0x000003a000047945 */ /* 0x000fe20003800200 */
[----:B------:R-:W-:Y:S01]  /*14d0*/  FADD R6, R6, UR10 ;  /* 0x0000000a06067e21 */ /* 0x000fe20008000000 */
[----:B------:R-:W-:-:S03]  /*14e0*/  FADD R3, R8, R3 ;  /* 0x0000000308037221 */ /* 0x000fc60000000000 */
[----:B------:R-:W-:-:S04]  /*14f0*/  FMUL R0, R7, R6 ;  /* 0x0000000607007220 */ /* 0x000fc80000400000 */
[----:B------:R-:W-:-:S05]  /*1500*/  FFMA R2, R3, R3, -R0 ;  /* 0x0000000303027223 */ /* 0x000fca0000000800 */
[----:B------:R-:W-:Y:S02]  /*1510*/  FSETP.GEU.AND P0, PT, R2, RZ, PT ;  /* 0x000000ff0200720b */ /* 0x000fe40003f0e000 */
[----:B-1----:R-:W-:-:S11]  /*1520*/  MOV R31, UR5 ;  /* 0x00000005001f7c02 */ /* 0x002fd60008000f00 */
        /* <DEDUP_REMOVED lines=10> */
.L_x_30:
[----:B-1----:R-:W-:Y:S01]  /*15d0*/  FMUL.FTZ R38, R2, R31 ;  /* 0x0000001f02267220 */ /* 0x002fe20000410000 */
[----:B------:R-:W-:-:S03]  /*15e0*/  FMUL.FTZ R0, R31, 0.5 ;  /* 0x3f0000001f007820 */ /* 0x000fc60000410000 */
[----:B------:R-:W-:-:S04]  /*15f0*/  FFMA R31, -R38, R38, R2 ;  /* 0x00000026261f7223 */ /* 0x000fc80000000102 */
[----:B------:R-:W-:-:S07]  /*1600*/  FFMA R38, R31, R0, R38 ;  /* 0x000000001f267223 */ /* 0x000fce0000000026 */
.L_x_31:
[----:B------:R-:W-:Y:S05]  /*1610*/  BSYNC.RECONVERGENT B2 ;  /* 0x0000000000027941 */ /* 0x000fea0003800200 */
.L_x_29:
        /* <DEDUP_REMOVED lines=14> */
.L_x_33:
[----:B------:R-:W-:Y:S05]  /*1700*/  BSYNC.RECONVERGENT B5 ;  /* 0x0000000000057941 */ /* 0x000fea0003800200 */
.L_x_32:
        /* <DEDUP_REMOVED lines=16> */
.L_x_35:
[----:B------:R-:W-:Y:S05]  /*1810*/  BSYNC.RECONVERGENT B5 ;  /* 0x0000000000057941 */ /* 0x000fea0003800200 */
.L_x_34:
[----:B------:R-:W0:Y:S02]  /*1820*/  LDCU UR5, c[0x0][0x3a8] ;  /* 0x00007500ff0577ac */ /* 0x000e240008000800 */
[----:B0-----:R-:W-:-:S05]  /*1830*/  FFMA R0, R30, R0, UR5 ;  /* 0x000000051e007e23 */ /* 0x001fca0008000000 */
[----:B------:R-:W-:-:S04]  /*1840*/  FSETP.GE.AND P0, PT, R3, R0, PT ;  /* 0x000000000300720b */ /* 0x000fc80003f06000 */
[----:B------:R-:W-:-:S09]  /*1850*/  FSEL R31, R3, R0, P0 ;  /* 0x00000000031f7208 */ /* 0x000fd20000000000 */
.L_x_28:
[----:B------:R-:W-:Y:S05]  /*1860*/  BSYNC.RECONVERGENT B4 ;  /* 0x0000000000047941 */ /* 0x000fea0003800200 */
.L_x_27:
[----:B------:R-:W2:Y:S01]  /*1870*/  LDG.E R0, desc[UR8][R22.64+0x18] ;  /* 0x0000180816007981 */ /* 0x000ea2000c1e1900 */
[----:B------:R-:W-:Y:S02]  /*1880*/  MOV R6, R17 ;  /* 0x0000001100067202 */ /* 0x000fe40000000f00 */
[----:B--2---:R-:W-:-:S13]  /*1890*/  FSETP.GT.AND P0, PT, R31, R0, PT ;  /* 0x000000001f00720b */ /* 0x004fda0003f04000 */
[----:B------:R2:W-:Y:S01]  /*18a0*/  @P0 STG.E desc[UR8][R22.64+0x18], R31 ;  /* 0x0000181f16000986 */ /* 0x0005e2000c101908 */
[----:B------:R-:W-:-:S07]  /*18b0*/  @P0 MOV R6, R17 ;  /* 0x0000001100060202 */ /* 0x000fce0000000f00 */
.L_x_8:
[----:B------:R-:W-:-:S09]  /*18c0*/  UISETP.GE.U32.AND UP0, UPT, UR11, 0x3, UPT ;  /* 0x000000030b00788c */ /* 0x000fd2000bf06070 */
[----:B------:R-:W-:Y:S05]  /*18d0*/  BRA.U !UP0, `(.L_x_7) ;  /* 0x00000011087c7547 */ /* 0x000fea000b800000 */
[----:B------:R-:W3:Y:S01]  /*18e0*/  LDC R0, c[0x0][0x39c] ;  /* 0x0000e700ff007b82 */ /* 0x000ee20000000800 */
[----:B------:R-:W4:Y:S02]  /*18f0*/  LDCU UR5, c[0x0][0x3b0] ;  /* 0x00007600ff0577ac */ /* 0x000f240008000800 */
[----:B----4-:R-:W-:-:S04]  /*1900*/  IMAD R3, R9, UR5, R6 ;  /* 0x0000000509037c24 */ /* 0x010fc8000f8e0206 */
[----:B---3--:R-:W-:-:S07]  /*1910*/  IMAD R3, R3, 0x3, R0 ;  /* 0x0000000303037824 */ /* 0x008fce00078e0200 */
.L_x_72:
[----:B------:R-:W3:Y:S01]  /*1920*/  LDCU UR5, c[0x0][0x3a0] ;  /* 0x00007400ff0577ac */ /* 0x000ee20008000800 */
[----:B------:R-:W-:Y:S01]  /*1930*/  I2FP.F32.S32 R0, R6 ;  /* 0x0000000600007245 */ /* 0x000fe20000201400 */
[----:B------:R-:W-:Y:S04]  /*1940*/  BSSY.RECONVERGENT B4, `(.L_x_36) ;  /* 0x000003f000047945 */ /* 0x000fe80003800200 */
[----:B---3--:R-:W-:Y:S01]  /*1950*/  FADD R0, R0, -UR5 ;  /* 0x8000000500007e21 */ /* 0x008fe20008000000 */
[----:B------:R-:W3:Y:S03]  /*1960*/  LDCU UR5, c[0x0][0x3b8] ;  /* 0x00007700ff0577ac */ /* 0x000ee60008000800 */
[-C--:B------:R-:W-:Y:S01]  /*1970*/  FFMA R38, R0, R0.reuse, R5 ;  /* 0x0000000000267223 */ /* 0x080fe20000000005 */
[----:B012---:R-:W-:-:S03]  /*1980*/  FFMA R23, R11, R0, R4 ;  /* 0x000000000b177223 */ /* 0x007fc60000000004 */
[----:B------:R-:W-:Y:S01]  /*1990*/  FADD R38, R38, UR10 ;  /* 0x0000000a26267e21 */ /* 0x000fe20008000000 */
[----:B------:R-:W-:-:S03]  /*19a0*/  FADD R22, R8, R23 ;  /* 0x0000001708167221 */ /* 0x000fc60000000000 */
[----:B------:R-:W-:-:S04]  /*19b0*/  FMUL R23, R7, R38 ;  /* 0x0000002607177220 */ /* 0x000fc80000400000 */
[----:B------:R-:W-:Y:S01]  /*19c0*/  FFMA R0, R22, R22, -R23 ;  /* 0x0000001616007223 */ /* 0x000fe20000000817 */
[----:B---3--:R-:W-:-:S04]  /*19d0*/  MOV R31, UR5 ;  /* 0x00000005001f7c02 */ /* 0x008fc80008000f00 */
[----:B------:R-:W-:-:S13]  /*19e0*/  FSETP.GEU.AND P0, PT, R0, RZ, PT ;  /* 0x000000ff0000720b */ /* 0x000fda0003f0e000 */
[----:B------:R-:W-:Y:S05]  /*19f0*/  @!P0 BRA `(.L_x_37) ;  /* 0x0000000000cc8947 */ /* 0x000fea0003800000 */
[----:B------:R-:W-:Y:S01]  /*1a00*/  IADD3 R2, PT, PT, R0, -0xd000000, RZ ;  /* 0xf300000000027810 */ /* 0x000fe20007ffe0ff */
[----:B------:R0:W1:Y:S01]  /*1a10*/  MUFU.RSQ R31, R0 ;  /* 0x00000000001f7308 */ /* 0x0000620000001400 */
[----:B------:R-:W-:Y:S02]  /*1a20*/  BSSY.RECONVERGENT B2, `(.L_x_38) ;  /* 0x000000c000027945 */ /* 0x000fe40003800200 */
[----:B------:R-:W-:-:S13]  /*1a30*/  ISETP.GT.U32.AND P0, PT, R2, 0x727fffff, PT ;  /* 0x727fffff0200780c */ /* 0x000fda0003f04070 */
[----:B0-----:R-:W-:Y:S05]  /*1a40*/  @!P0 BRA `(.L_x_39) ;  /* 0x0000000000148947 */ /* 0x001fea0003800000 */
[----:B------:R-:W-:Y:S02]  /*1a50*/  MOV R2, R0 ;  /* 0x0000000000027202 */ /* 0x000fe40000000f00 */
[----:B------:R-:W-:-:S07]  /*1a60*/  MOV R0, 0x1a80 ;  /* 0x00001a8000007802 */ /* 0x000fce0000000f00 */
[----:B-1----:R-:W-:Y:S05]  /*1a70*/  CALL.REL.NOINC `($__internal_0_$__cuda_sm20_sqrt_rn_f32_slowpath) ;  /* 0x0000001000307944 */ /* 0x002fea0003c00000 */
[----:B------:R-:W-:Y:S01]  /*1a80*/  MOV R23, R35 ;  /* 0x0000002300177202 */ /* 0x000fe20000000f00 */
[----:B------:R-:W-:Y:S06]  /*1a90*/  BRA `(.L_x_40) ;  /* 0x0000000000107947 */ /* 0x000fec0003800000 */
.L_x_39:
[----:B-1----:R-:W-:Y:S01]  /*1aa0*/  FMUL.FTZ R23, R0, R31 ;  /* 0x0000001f00177220 */ /* 0x002fe20000410000 */
[----:B------:R-:W-:-:S03]  /*1ab0*/  FMUL.FTZ R2, R31, 0.5 ;  /* 0x3f0000001f027820 */ /* 0x000fc60000410000 */
[----:B------:R-:W-:-:S04]  /*1ac0*/  FFMA R0, -R23, R23, R0 ;  /* 0x0000001717007223 */ /* 0x000fc80000000100 */
[----:B------:R-:W-:-:S07]  /*1ad0*/  FFMA R23, R0, R2, R23 ;  /* 0x0000000200177223 */ /* 0x000fce0000000017 */
.L_x_40:
[----:B------:R-:W-:Y:S05]  /*1ae0*/  BSYNC.RECONVERGENT B2 ;  /* 0x0000000000027941 */ /* 0x000fea0003800200 */
.L_x_38:
        /* <DEDUP_REMOVED lines=14> */
.L_x_42:
[----:B------:R-:W-:Y:S05]  /*1bd0*/  BSYNC.RECONVERGENT B5 ;  /* 0x0000000000057941 */ /* 0x000fea0003800200 */
.L_x_41:
        /* <DEDUP_REMOVED lines=16> */
.L_x_44:
[----:B------:R-:W-:Y:S05]  /*1ce0*/  BSYNC.RECONVERGENT B5 ;  /* 0x0000000000057941 */ /* 0x000fea0003800200 */
.L_x_43:
[----:B------:R-:W0:Y:S02]  /*1cf0*/  LDCU UR5, c[0x0][0x3a8] ;  /* 0x00007500ff0577ac */ /* 0x000e240008000800 */
[----:B0-----:R-:W-:-:S05]  /*1d00*/  FFMA R31, R30, R0, UR5 ;  /* 0x000000051e1f7e23 */ /* 0x001fca0008000000 */
[----:B------:R-:W-:-:S04]  /*1d10*/  FSETP.GE.AND P0, PT, R22, R31, PT ;  /* 0x0000001f1600720b */ /* 0x000fc80003f06000 */
[----:B------:R-:W-:-:S09]  /*1d20*/  FSEL R31, R22, R31, P0 ;  /* 0x0000001f161f7208 */ /* 0x000fd20000000000 */
.L_x_37:
[----:B------:R-:W-:Y:S05]  /*1d30*/  BSYNC.RECONVERGENT B4 ;  /* 0x0000000000047941 */ /* 0x000fea0003800200 */
.L_x_36:
[----:B------:R-:W0:Y:S01]  /*1d40*/  LDC.64 R22, c[0x0][0x388] ;  /* 0x0000e200ff167b82 */ /* 0x000e220000000a00 */
[----:B------:R-:W1:Y:S01]  /*1d50*/  LDCU UR5, c[0x0][0x3a0] ;  /* 0x00007400ff0577ac */ /* 0x000e620008000800 */
[----:B0-----:R-:W-:-:S05]  /*1d60*/  IMAD.WIDE R22, R3, 0x4, R22 ;  /* 0x0000000403167825 */ /* 0x001fca00078e0216 */
[----:B------:R-:W2:Y:S01]  /*1d70*/  LDG.E R0, desc[UR8][R22.64] ;  /* 0x0000000816007981 */ /* 0x000ea2000c1e1900 */
[----:B------:R-:W-:Y:S01]  /*1d80*/  IADD3 R2, PT, PT, R6, 0x1, RZ ;  /* 0x0000000106027810 */ /* 0x000fe20007ffe0ff */
[----:B------:R-:W-:Y:S03]  /*1d90*/  BSSY.RECONVERGENT B4, `(.L_x_45) ;  /* 0x0000041000047945 */ /* 0x000fe60003800200 */
[----:B------:R-:W-:-:S05]  /*1da0*/  I2FP.F32.S32 R2, R2 ;  /* 0x0000000200027245 */ /* 0x000fca0000201400 */
[----:B-1----:R-:W-:Y:S01]  /*1db0*/  FADD R2, R2, -UR5 ;  /* 0x8000000502027e21 */ /* 0x002fe20008000000 */
[----:B------:R-:W0:Y:S03]  /*1dc0*/  LDCU UR5, c[0x0][0x3b8] ;  /* 0x00007700ff0577ac */ /* 0x000e260008000800 */
[-C--:B------:R-:W-:Y:S01]  /*1dd0*/  FFMA R40, R2, R2.reuse, R5 ;  /* 0x0000000202287223 */ /* 0x080fe20000000005 */
[----:B------:R-:W-:-:S03]  /*1de0*/  FFMA R39, R11, R2, R4 ;  /* 0x000000020b277223 */ /* 0x000fc60000000004 */
[----:B------:R-:W-:Y:S01]  /*1df0*/  FADD R40, R40, UR10 ;  /* 0x0000000a28287e21 */ /* 0x000fe20008000000 */
[----:B------:R-:W-:Y:S01]  /*1e00*/  FADD R39, R8, R39 ;  /* 0x0000002708277221 */ /* 0x000fe20000000000 */
[----:B0-----:R-:W-:Y:S02]  /*1e10*/  MOV R33, UR5 ;  /* 0x0000000500217c02 */ /* 0x001fe40008000f00 */
[----:B--2---:R-:W-:Y:S01]  /*1e20*/  FSETP.GT.AND P0, PT, R31, R0, PT ;  /* 0x000000001f00720b */ /* 0x004fe20003f04000 */
[----:B------:R-:W-:-:S04]  /*1e30*/  FMUL R0, R7, R40 ;  /* 0x0000002807007220 */ /* 0x000fc80000400000 */
[----:B------:R-:W-:-:S08]  /*1e40*/  FFMA R2, R39, R39, -R0 ;  /* 0x0000002727027223 */ /* 0x000fd00000000800 */
[----:B------:R0:W-:Y:S01]  /*1e50*/  @P0 STG.E desc[UR8][R22.64], R31 ;  /* 0x0000001f16000986 */ /* 0x0001e2000c101908 */
[----:B------:R-:W-:-:S13]  /*1e60*/  FSETP.GEU.AND P0, PT, R2, RZ, PT ;  /* 0x000000ff0200720b */ /* 0x000fda0003f0e000 */
[----:B0-----:R-:W-:Y:S05]  /*1e70*/  @!P0 BRA `(.L_x_46) ;  /* 0x0000000000c88947 */ /* 0x001fea0003800000 */
        /* <DEDUP_REMOVED lines=9> */
.L_x_48:
[----:B-1----:R-:W-:Y:S01]  /*1f10*/  FMUL.FTZ R38, R2, R31 ;  /* 0x0000001f02267220 */ /* 0x002fe20000410000 */
[----:B------:R-:W-:-:S03]  /*1f20*/  FMUL.FTZ R0, R31, 0.5 ;  /* 0x3f0000001f007820 */ /* 0x000fc60000410000 */
[----:B------:R-:W-:-:S04]  /*1f30*/  FFMA R31, -R38, R38, R2 ;  /* 0x00000026261f7223 */ /* 0x000fc80000000102 */
[----:B------:R-:W-:-:S07]  /*1f40*/  FFMA R38, R31, R0, R38 ;  /* 0x000000001f267223 */ /* 0x000fce0000000026 */
.L_x_49:
[----:B------:R-:W-:Y:S05]  /*1f50*/  BSYNC.RECONVERGENT B2 ;  /* 0x0000000000027941 */ /* 0x000fea0003800200 */
.L_x_47:
        /* <DEDUP_REMOVED lines=14> */
.L_x_51:
[----:B------:R-:W-:Y:S05]  /*2040*/  BSYNC.RECONVERGENT B5 ;  /* 0x0000000000057941 */ /* 0x000fea0003800200 */
.L_x_50:
        /* <DEDUP_REMOVED lines=16> */
.L_x_53:
[----:B------:R-:W-:Y:S05]  /*2150*/  BSYNC.RECONVERGENT B5 ;  /* 0x0000000000057941 */ /* 0x000fea0003800200 */
.L_x_52:
[----:B------:R-:W0:Y:S02]  /*2160*/  LDCU UR5, c[0x0][0x3a8] ;  /* 0x00007500ff0577ac */ /* 0x000e240008000800 */
[----:B0-----:R-:W-:-:S05]  /*2170*/  FFMA R33, R30, R0, UR5 ;  /* 0x000000051e217e23 */ /* 0x001fca0008000000 */
[----:B------:R-:W-:-:S04]  /*2180*/  FSETP.GE.AND P0, PT, R38, R33, PT ;  /* 0x000000212600720b */ /* 0x000fc80003f06000 */
[----:B------:R-:W-:-:S09]  /*2190*/  FSEL R33, R38, R33, P0 ;  /* 0x0000002126217208 */ /* 0x000fd20000000000 */
.L_x_46:
[----:B------:R-:W-:Y:S05]  /*21a0*/  BSYNC.RECONVERGENT B4 ;  /* 0x0000000000047941 */ /* 0x000fea0003800200 */
.L_x_45:
[----:B------:R-:W2:Y:S01]  /*21b0*/  LDG.E R0, desc[UR8][R22.64+0xc] ;  /* 0x00000c0816007981 */ /* 0x000ea2000c1e1900 */
[----:B------:R-:W0:Y:S01]  /*21c0*/  LDCU UR5, c[0x0][0x3a0] ;  /* 0x00007400ff0577ac */ /* 0x000e220008000800 */
[----:B------:R-:W-:Y:S01]  /*21d0*/  IADD3 R2, PT, PT, R6, 0x2, RZ ;  /* 0x0000000206027810 */ /* 0x000fe20007ffe0ff */
[----:B------:R-:W-:Y:S03]  /*21e0*/  BSSY.RECONVERGENT B4, `(.L_x_54) ;  /* 0x0000041000047945 */ /* 0x000fe60003800200 */
[----:B------:R-:W-:-:S05]  /*21f0*/  I2FP.F32.S32 R2, R2 ;  /* 0x0000000200027245 */ /* 0x000fca0000201400 */
[----:B0-----:R-:W-:Y:S01]  /*2200*/  FADD R2, R2, -UR5 ;  /* 0x8000000502027e21 */ /* 0x001fe20008000000 */
        /* <DEDUP_REMOVED lines=21> */
.L_x_57:
[----:B-1----:R-:W-:Y:S01]  /*2360*/  FMUL.FTZ R38, R2, R31 ;  /* 0x0000001f02267220 */ /* 0x002fe20000410000 */
[----:B------:R-:W-:-:S03]  /*2370*/  FMUL.FTZ R0, R31, 0.5 ;  /* 0x3f0000001f007820 */ /* 0x000fc60000410000 */
[----:B------:R-:W-:-:S04]  /*2380*/  FFMA R31, -R38, R38, R2 ;  /* 0x00000026261f7223 */ /* 0x000fc80000000102 */
[----:B------:R-:W-:-:S07]  /*2390*/  FFMA R38, R31, R0, R38 ;  /* 0x000000001f267223 */ /* 0x000fce0000000026 */
.L_x_58:
[----:B------:R-:W-:Y:S05]  /*23a0*/  BSYNC.RECONVERGENT B2 ;  /* 0x0000000000027941 */ /* 0x000fea0003800200 */
.L_x_56:
        /* <DEDUP_REMOVED lines=14> */
.L_x_60:
[----:B------:R-:W-:Y:S05]  /*2490*/  BSYNC.RECONVERGENT B5 ;  /* 0x0000000000057941 */ /* 0x000fea0003800200 */
.L_x_59:
        /* <DEDUP_REMOVED lines=16> */
.L_x_62:
[----:B------:R-:W-:Y:S05]  /*25a0*/  BSYNC.RECONVERGENT B5 ;  /* 0x0000000000057941 */ /* 0x000fea0003800200 */
.L_x_61:
[----:B------:R-:W0:Y:S02]  /*25b0*/  LDCU UR5, c[0x0][0x3a8] ;  /* 0x00007500ff0577ac */ /* 0x000e240008000800 */
[----:B0-----:R-:W-:-:S05]  /*25c0*/  FFMA R31, R30, R0, UR5 ;  /* 0x000000051e1f7e23 */ /* 0x001fca0008000000 */
[----:B------:R-:W-:-:S04]  /*25d0*/  FSETP.GE.AND P0, PT, R38, R31, PT ;  /* 0x0000001f2600720b */ /* 0x000fc80003f06000 */
[----:B------:R-:W-:-:S09]  /*25e0*/  FSEL R31, R38, R31, P0 ;  /* 0x0000001f261f7208 */ /* 0x000fd20000000000 */
.L_x_55:
[----:B------:R-:W-:Y:S05]  /*25f0*/  BSYNC.RECONVERGENT B4 ;  /* 0x0000000000047941 */ /* 0x000fea0003800200 */
.L_x_54:
        /* <DEDUP_REMOVED lines=10> */
[----:B------:R-:W-:-:S03]  /*26a0*/  FADD R40, R8, R33 ;  /* 0x0000002108287221 */ /* 0x000fc60000000000 */
[----:B------:R-:W-:Y:S01]  /*26b0*/  FMUL R33, R7, R38 ;  /* 0x0000002607217220 */ /* 0x000fe20000400000 */
[----:B0-----:R-:W-:Y:S02]  /*26c0*/  MOV R39, UR5 ;  /* 0x0000000500277c02 */ /* 0x001fe40008000f00 */
[----:B--2---:R-:W-:Y:S01]  /*26d0*/  FSETP.GT.AND P0, PT, R31, R0, PT ;  /* 0x000000001f00720b */ /* 0x004fe20003f04000 */
[----:B------:R-:W-:-:S12]  /*26e0*/  FFMA R0, R40, R40, -R33 ;  /* 0x0000002828007223 */ /* 0x000fd80000000821 */
        /* <DEDUP_REMOVED lines=13> */
.L_x_66:
[----:B-1----:R-:W-:Y:S01]  /*27c0*/  FMUL.FTZ R39, R0, R31 ;  /* 0x0000001f00277220 */ /* 0x002fe20000410000 */
[----:B------:R-:W-:-:S03]  /*27d0*/  FMUL.FTZ R2, R31, 0.5 ;  /* 0x3f0000001f027820 */ /* 0x000fc60000410000 */
[----:B------:R-:W-:-:S04]  /*27e0*/  FFMA R0, -R39, R39, R0 ;  /* 0x0000002727007223 */ /* 0x000fc80000000100 */
[----:B------:R-:W-:-:S07]  /*27f0*/  FFMA R39, R0, R2, R39 ;  /* 0x0000000200277223 */ /* 0x000fce0000000027 */
.L_x_67:
[----:B------:R-:W-:Y:S05]  /*2800*/  BSYNC.RECONVERGENT B2 ;  /* 0x0000000000027941 */ /* 0x000fea0003800200 */
.L_x_65:
        /* <DEDUP_REMOVED lines=14> */
.L_x_69:
[----:B------:R-:W-:Y:S05]  /*28f0*/  BSYNC.RECONVERGENT B5 ;  /* 0x0000000000057941 */ /* 0x000fea0003800200 */
.L_x_68:
        /* <DEDUP_REMOVED lines=16> */
.L_x_71:
[----:B------:R-:W-:Y:S05]  /*2a00*/  BSYNC.RECONVERGENT B5 ;  /* 0x0000000000057941 */ /* 0x000fea0003800200 */
.L_x_70:
[----:B------:R-:W0:Y:S02]  /*2a10*/  LDCU UR5, c[0x0][0x3a8] ;  /* 0x00007500ff0577ac */ /* 0x000e240008000800 */
[----:B0-----:R-:W-:-:S05]  /*2a20*/  FFMA R0, R30, R0, UR5 ;  /* 0x000000051e007e23 */ /* 0x001fca0008000000 */
[----:B------:R-:W-:-:S04]  /*2a30*/  FSETP.GE.AND P0, PT, R39, R0, PT ;  /* 0x000000002700720b */ /* 0x000fc80003f06000 */
[----:B------:R-:W-:-:S09]  /*2a40*/  FSEL R39, R39, R0, P0 ;  /* 0x0000000027277208 */ /* 0x000fd20000000000 */
.L_x_64:
[----:B------:R-:W-:Y:S05]  /*2a50*/  BSYNC.RECONVERGENT B4 ;  /* 0x0000000000047941 */ /* 0x000fea0003800200 */
.L_x_63:
[----:B------:R-:W2:Y:S01]  /*2a60*/  LDG.E R0, desc[UR8][R22.64+0x24] ;  /* 0x0000240816007981 */ /* 0x000ea2000c1e1900 */
[----:B------:R-:W-:Y:S02]  /*2a70*/  IADD3 R6, PT, PT, R6, 0x4, RZ ;  /* 0x0000000406067810 */ /* 0x000fe40007ffe0ff */
[----:B------:R-:W-:Y:S02]  /*2a80*/  IADD3 R3, PT, PT, R3, 0xc, RZ ;  /* 0x0000000c03037810 */ /* 0x000fe40007ffe0ff */
[----:B--2---:R-:W-:-:S13]  /*2a90*/  FSETP.GT.AND P0, PT, R39, R0, PT ;  /* 0x000000002700720b */ /* 0x004fda0003f04000 */
[----:B------:R3:W-:Y:S01]  /*2aa0*/  @P0 STG.E desc[UR8][R22.64+0x24], R39 ;  /* 0x0000242716000986 */ /* 0x0007e2000c101908 */
[----:B------:R-:W-:-:S13]  /*2ab0*/  ISETP.NE.AND P0, PT, R6, R21, PT ;  /* 0x000000150600720c */ /* 0x000fda0003f05270 */
[----:B---3--:R-:W-:Y:S05]  /*2ac0*/  @P0 BRA `(.L_x_72) ;  /* 0xffffffec00940947 */ /* 0x008fea000383ffff */
.L_x_7:
[----:B------:R-:W-:Y:S05]  /*2ad0*/  BSYNC.RECONVERGENT B0 ;  /* 0x0000000000007941 */ /* 0x000fea0003800200 */
.L_x_6:
[----:B------:R-:W-:-:S04]  /*2ae0*/  IADD3 R9, PT, PT, R9, 0x1, RZ ;  /* 0x0000000109097810 */ /* 0x000fc80007ffe0ff */
[----:B------:R-:W-:-:S13]  /*2af0*/  ISETP.NE.AND P0, PT, R9, R20, PT ;  /* 0x000000140900720c */ /* 0x000fda0003f05270 */
[----:B------:R-:W-:Y:S05]  /*2b00*/  @P0 BRA `(.L_x_73) ;  /* 0xffffffdc00fc0947 */ /* 0x000fea000383ffff */
.L_x_5:
[----:B------:R-:W-:Y:S05]  /*2b10*/  BSYNC.RECONVERGENT B1 ;  /* 0x0000000000017941 */ /* 0x000fea0003800200 */
.L_x_4:
[----:B------:R-:W-:Y:S05]  /*2b20*/  BRA.U UP1, `(.L_x_74) ;  /* 0xffffffd901607547 */ /* 0x000fea000b83ffff */
[----:B------:R-:W-:Y:S05]  /*2b30*/  EXIT ;  /* 0x000000000000794d */ /* 0x000fea0003800000 */
        .weak           $__internal_0_$__cuda_sm20_sqrt_rn_f32_slowpath
        .type           $__internal_0_$__cuda_sm20_sqrt_rn_f32_slowpath,@function
        .size           $__internal_0_$__cuda_sm20_sqrt_rn_f32_slowpath,($__internal_1_$__cuda_sm3x_div_rn_noftz_f32_slowpath - $__internal_0_$__cuda_sm20_sqrt_rn_f32_slowpath)
$__internal_0_$__cuda_sm20_sqrt_rn_f32_slowpath:
[----:B------:R-:W-:-:S13]  /*2b40*/  LOP3.LUT P0, RZ, R2, 0x7fffffff, RZ, 0xc0, !PT ;  /* 0x7fffffff02ff7812 */ /* 0x000fda000780c0ff */
[----:B------:R-:W-:Y:S01]  /*2b50*/  @!P0 MOV R35, R2 ;  /* 0x0000000200238202 */ /* 0x000fe20000000f00 */
[----:B------:R-:W-:Y:S06]  /*2b60*/  @!P0 BRA `(.L_x_75) ;  /* 0x0000000000408947 */ /* 0x000fec0003800000 */
[----:B------:R-:W-:-:S13]  /*2b70*/  FSETP.GEU.FTZ.AND P0, PT, R2, RZ, PT ;  /* 0x000000ff0200720b */ /* 0x000fda0003f1e000 */
[----:B------:R-:W-:Y:S01]  /*2b80*/  @!P0 MOV R35, 0x7fffffff ;  /* 0x7fffffff00238802 */ /* 0x000fe20000000f00 */
[----:B------:R-:W-:Y:S06]  /*2b90*/  @!P0 BRA `(.L_x_75) ;  /* 0x0000000000348947 */ /* 0x000fec0003800000 */
[----:B------:R-:W-:-:S13]  /*2ba0*/  FSETP.GTU.FTZ.AND P0, PT, |R2|, +INF , PT ;  /* 0x7f8000000200780b */ /* 0x000fda0003f1c200 */
[----:B------:R-:W-:Y:S01]  /*2bb0*/  @P0 FADD.FTZ R35, R2, 1 ;  /* 0x3f80000002230421 */ /* 0x000fe20000010000 */
[----:B------:R-:W-:Y:S06]  /*2bc0*/  @P0 BRA `(.L_x_75) ;  /* 0x0000000000280947 */ /* 0x000fec0003800000 */
[----:B------:R-:W-:-:S13]  /*2bd0*/  FSETP.NEU.FTZ.AND P0, PT, |R2|, +INF , PT ;  /* 0x7f8000000200780b */ /* 0x000fda0003f1d200 */
[----:B------:R-:W-:Y:S01]  /*2be0*/  @P0 FFMA R34, R2, 1.84467440737095516160e+19, RZ ;  /* 0x5f80000002220823 */ /* 0x000fe200000000ff */
[----:B------:R-:W-:-:S03]  /*2bf0*/  @!P0 MOV R35, R2 ;  /* 0x0000000200238202 */ /* 0x000fc60000000f00 */
[----:B------:R-:W0:Y:S02]  /*2c00*/  @P0 MUFU.RSQ R31, R34 ;  /* 0x00000022001f0308 */ /* 0x000e240000001400 */
[----:B0-----:R-:W-:Y:S01]  /*2c10*/  @P0 FMUL.FTZ R33, R34, R31 ;  /* 0x0000001f22210220 */ /* 0x001fe20000410000 */
[----:B------:R-:W-:-:S03]  /*2c20*/  @P0 FMUL.FTZ R31, R31, 0.5 ;  /* 0x3f0000001f1f0820 */ /* 0x000fc60000410000 */
[----:B------:R-:W-:-:S04]  /*2c30*/  @P0 FADD.FTZ R32, -R33, -RZ ;  /* 0x800000ff21200221 */ /* 0x000fc80000010100 */
[----:B------:R-:W-:-:S04]  /*2c40*/  @P0 FFMA R32, R33, R32, R34 ;  /* 0x0000002021200223 */ /* 0x000fc80000000022 */
[----:B------:R-:W-:-:S04]  /*2c50*/  @P0 FFMA R31, R32, R31, R33 ;  /* 0x0000001f201f0223 */ /* 0x000fc80000000021 */
[----:B------:R-:W-:-:S07]  /*2c60*/  @P0 FMUL.FTZ R35, R31, 2.3283064365386962891e-10 ;  /* 0x2f8000001f230820 */ /* 0x000fce0000410000 */
.L_x_75:
[----:B------:R-:W-:Y:S01]  /*2c70*/  HFMA2 R33, -RZ, RZ, 0, 0 ;  /* 0x00000000ff217431 */ /* 0x000fe200000001ff */
[----:B------:R-:W-:-:S04]  /*2c80*/  MOV R32, R0 ;  /* 0x0000000000207202 */ /* 0x000fc80000000f00 */
[----:B------:R-:W-:Y:S05]  /*2c90*/  RET.REL.NODEC R32 `(RenderLight) ;  /* 0xffffffd020d87950 */ /* 0x000fea0003c3ffff */
        .weak           $__internal_1_$__cuda_sm3x_div_rn_noftz_f32_slowpath
        .type           $__internal_1_$__cuda_sm3x_div_rn_noftz_f32_slowpath,@function
        .size           $__internal_1_$__cuda_sm3x_div_rn_noftz_f32_slowpath,(.L_x_151 - $__internal_1_$__cuda_sm3x_div_rn_noftz_f32_slowpath)
$__internal_1_$__cuda_sm3x_div_rn_noftz_f32_slowpath:
[----:B------:R-:W-:Y:S01]  /*2ca0*/  SHF.R.U32.HI R2, RZ, 0x17, R37 ;  /* 0x00000017ff027819 */ /* 0x000fe20000011625 */
[----:B------:R-:W-:Y:S01]  /*2cb0*/  BSSY.RECONVERGENT B2, `(.L_x_76) ;  /* 0x0000062000027945 */ /* 0x000fe20003800200 */
[----:B------:R-:W-:Y:S02]  /*2cc0*/  SHF.R.U32.HI R35, RZ, 0x17, R0 ;  /* 0x00000017ff237819 */ /* 0x000fe40000011600 */
[----:B------:R-:W-:Y:S02]  /*2cd0*/  LOP3.LUT R2, R2, 0xff, RZ, 0xc0, !PT ;  /* 0x000000ff02027812 */ /* 0x000fe400078ec0ff */
[----:B------:R-:W-:Y:S02]  /*2ce0*/  LOP3.LUT R35, R35, 0xff, RZ, 0xc0, !PT ;  /* 0x000000ff23237812 */ /* 0x000fe400078ec0ff */
[----:B------:R-:W-:Y:S02]  /*2cf0*/  IADD3 R33, PT, PT, R2, -0x1, RZ ;  /* 0xffffffff02217810 */ /* 0x000fe40007ffe0ff */
[----:B------:R-:W-:-:S02]  /*2d00*/  IADD3 R34, PT, PT, R35, -0x1, RZ ;  /* 0xffffffff23227810 */ /* 0x000fc40007ffe0ff */
[----:B------:R-:W-:-:S04]  /*2d10*/  ISETP.GT.U32.AND P1, PT, R33, 0xfd, PT ;  /* 0x000000fd2100780c */ /* 0x000fc80003f24070 */
[----:B------:R-:W-:-:S13]  /*2d20*/  ISETP.GT.U32.OR P1, PT, R34, 0xfd, P1 ;  /* 0x000000fd2200780c */ /* 0x000fda0000f24470 */
[----:B------:R-:W-:Y:S01]  /*2d30*/  @!P1 MOV R31, RZ ;  /* 0x000000ff001f9202 */ /* 0x000fe20000000f00 */
[----:B------:R-:W-:Y:S06]  /*2d40*/  @!P1 BRA `(.L_x_77) ;  /* 0x00000000005c9947 */ /* 0x000fec0003800000 */
[----:B------:R-:W-:Y:S02]  /*2d50*/  FSETP.GTU.FTZ.AND P1, PT, |R0|, +INF , PT ;  /* 0x7f8000000000780b */ /* 0x000fe40003f3c200 */
[----:B------:R-:W-:-:S04]  /*2d60*/  FSETP.GTU.FTZ.AND P2, PT, |R37|, +INF , PT ;  /* 0x7f8000002500780b */ /* 0x000fc80003f5c200 */
[----:B------:R-:W-:-:S13]  /*2d70*/  PLOP3.LUT P1, PT, P1, P2, PT, 0xf8, 0x8f ;  /* 0x00000000008f781c */ /* 0x000fda0000f25f70 */
[----:B------:R-:W-:Y:S05]  /*2d80*/  @P1 BRA `(.L_x_78) ;  /* 0x00000004004c1947 */ /* 0x000fea0003800000 */
[----:B------:R-:W-:-:S13]  /*2d90*/  LOP3.LUT P1, RZ, R37, 0x7fffffff, R0, 0xc8, !PT ;  /* 0x7fffffff25ff7812 */ /* 0x000fda000782c800 */
[----:B------:R-:W-:Y:S05]  /*2da0*/  @!P1 BRA `(.L_x_79) ;  /* 0x00000004003c9947 */ /* 0x000fea0003800000 */
[C---:B------:R-:W-:Y:S02]  /*2db0*/  FSETP.NEU.FTZ.AND P3, PT, |R0|.reuse, +INF , PT ;  /* 0x7f8000000000780b */ /* 0x040fe40003f7d200 */
[----:B------:R-:W-:Y:S02]  /*2dc0*/  FSETP.NEU.FTZ.AND P2, PT, |R37|, +INF , PT ;  /* 0x7f8000002500780b */ /* 0x000fe40003f5d200 */
[----:B------:R-:W-:-:S11]  /*2dd0*/  FSETP.NEU.FTZ.AND P1, PT, |R0|, +INF , PT ;  /* 0x7f8000000000780b */ /* 0x000fd60003f3d200 */
[----:B------:R-:W-:Y:S05]  /*2de0*/  @!P2 BRA !P3, `(.L_x_79) ;  /* 0x00000004002ca947 */ /* 0x000fea0005800000 */
[----:B------:R-:W-:-:S04]  /*2df0*/  LOP3.LUT P3, RZ, R0, 0x7fffffff, RZ, 0xc0, !PT ;  /* 0x7fffffff00ff7812 */ /* 0x000fc8000786c0ff */
[----:B------:R-:W-:-:S13]  /*2e00*/  PLOP3.LUT P2, PT, P2, P3, PT, 0x2f, 0xf2 ;  /* 0x0000000000f2781c */ /* 0x000fda0001746577 */
[----:B------:R-:W-:Y:S05]  /*2e10*/  @P2 BRA `(.L_x_80) ;  /* 0x0000000400182947 */ /* 0x000fea0003800000 */
[----:B------:R-:W-:-:S04]  /*2e20*/  LOP3.LUT P2, RZ, R37, 0x7fffffff, RZ, 0xc0, !PT ;  /* 0x7fffffff25ff7812 */ /* 0x000fc8000784c0ff */
[----:B------:R-:W-:-:S13]  /*2e30*/  PLOP3.LUT P1, PT, P1, P2, PT, 0x2f, 0xf2 ;  /* 0x0000000000f2781c */ /* 0x000fda0000f24577 */
[----:B------:R-:W-:Y:S05]  /*2e40*/  @P1 BRA `(.L_x_81) ;  /* 0x0000000400001947 */ /* 0x000fea0003800000 */
[----:B------:R-:W-:Y:S02]  /*2e50*/  ISETP.GE.AND P1, PT, R34, RZ, PT ;  /* 0x000000ff2200720c */ /* 0x000fe40003f26270 */
[----:B------:R-:W-:-:S11]  /*2e60*/  ISETP.GE.AND P2, PT, R33, RZ, PT ;  /* 0x000000ff2100720c */ /* 0x000fd60003f46270 */
[----:B------:R-:W-:Y:S01]  /*2e70*/  @P1 MOV R31, RZ ;  /* 0x000000ff001f1202 */ /* 0x000fe20000000f00 */
[----:B------:R-:W-:Y:S01]  /*2e80*/  @!P1 FFMA R0, R0, 1.84467440737095516160e+19, RZ ;  /* 0x5f80000000009823 */ /* 0x000fe200000000ff */
[----:B------:R-:W-:Y:S01]  /*2e90*/  @!P1 MOV R31, 0xffffffc0 ;  /* 0xffffffc0001f9802 */ /* 0x000fe20000000f00 */
[----:B------:R-:W-:-:S03]  /*2ea0*/  @!P2 FFMA R37, R37, 1.84467440737095516160e+19, RZ ;  /* 0x5f8000002525a823 */ /* 0x000fc600000000ff */
[----:B------:R-:W-:-:S07]  /*2eb0*/  @!P2 IADD3 R31, PT, PT, R31, 0x40, RZ ;  /* 0x000000401f1fa810 */ /* 0x000fce0007ffe0ff */
.L_x_77:
[----:B------:R-:W-:Y:S01]  /*2ec0*/  LEA R34, R2, 0xc0800000, 0x17 ;  /* 0xc080000002227811 */ /* 0x000fe200078eb8ff */
[----:B------:R-:W-:Y:S01]  /*2ed0*/  BSSY.RECONVERGENT B3, `(.L_x_82) ;  /* 0x0000036000037945 */ /* 0x000fe20003800200 */
[----:B------:R-:W-:Y:S02]  /*2ee0*/  IADD3 R35, PT, PT, R35, -0x7f, RZ ;  /* 0xffffff8123237810 */ /* 0x000fe40007ffe0ff */
[----:B------:R-:W-:-:S03]  /*2ef0*/  IADD3 R41, PT, PT, -R34, R37, RZ ;  /* 0x0000002522297210 */ /* 0x000fc60007ffe1ff */
[----:B------:R-:W-:Y:S01]  /*2f00*/  IMAD R0, R35, -0x800000, R0 ;  /* 0xff80000023007824 */ /* 0x000fe200078e0200 */
[----:B------:R-:W0:Y:S01]  /*2f10*/  MUFU.RCP R34, R41 ;  /* 0x0000002900227308 */ /* 0x000e220000001000 */
[----:B------:R-:W-:-:S04]  /*2f20*/  FADD.FTZ R33, -R41, -RZ ;  /* 0x800000ff29217221 */ /* 0x000fc80000010100 */
[----:B0-----:R-:W-:-:S04]  /*2f30*/  FFMA R37, R34, R33, 1 ;  /* 0x3f80000022257423 */ /* 0x001fc80000000021 */
[----:B------:R-:W-:-:S04]  /*2f40*/  FFMA R37, R34, R37, R34 ;  /* 0x0000002522257223 */ /* 0x000fc80000000022 */
[----:B------:R-:W-:-:S04]  /*2f50*/  FFMA R34, R0, R37, RZ ;  /* 0x0000002500227223 */ /* 0x000fc800000000ff */
[----:B------:R-:W-:-:S04]  /*2f60*/  FFMA R36, R33, R34, R0 ;  /* 0x0000002221247223 */ /* 0x000fc80000000000 */
[----:B------:R-:W-:Y:S01]  /*2f70*/  FFMA R36, R37, R36, R34 ;  /* 0x0000002425247223 */ /* 0x000fe20000000022 */
[----:B------:R-:W-:-:S03]  /*2f80*/  IADD3 R34, PT, PT, R35, 0x7f, -R2 ;  /* 0x0000007f23227810 */ /* 0x000fc60007ffe802 */
[----:B------:R-:W-:Y:S01]  /*2f90*/  FFMA R33, R33, R36, R0 ;  /* 0x0000002421217223 */ /* 0x000fe20000000000 */
[----:B------:R-:W-:-:S03]  /*2fa0*/  IADD3 R31, PT, PT, R34, R31, RZ ;  /* 0x0000001f221f7210 */ /* 0x000fc60007ffe0ff */
[----:B------:R-:W-:-:S05]  /*2fb0*/  FFMA R0, R37, R33, R36 ;  /* 0x0000002125007223 */ /* 0x000fca0000000024 */
[----:B------:R-:W-:-:S04]  /*2fc0*/  SHF.R.U32.HI R2, RZ, 0x17, R0 ;  /* 0x00000017ff027819 */ /* 0x000fc80000011600 */
[----:B------:R-:W-:-:S04]  /*2fd0*/  LOP3.LUT R2, R2, 0xff, RZ, 0xc0, !PT ;  /* 0x000000ff02027812 */ /* 0x000fc800078ec0ff */
[----:B------:R-:W-:-:S04]  /*2fe0*/  IADD3 R2, PT, PT, R2, R31, RZ ;  /* 0x0000001f02027210 */ /* 0x000fc80007ffe0ff */
[----:B------:R-:W-:-:S04]  /*2ff0*/  IADD3 R34, PT, PT, R2, -0x1, RZ ;  /* 0xffffffff02227810 */ /* 0x000fc80007ffe0ff */
[----:B------:R-:W-:-:S13]  /*3000*/  ISETP.GE.U32.AND P1, PT, R34, 0xfe, PT ;  /* 0x000000fe2200780c */ /* 0x000fda0003f26070 */
[----:B------:R-:W-:Y:S05]  /*3010*/  @!P1 BRA `(.L_x_83) ;  /* 0x0000000000809947 */ /* 0x000fea0003800000 */
[----:B------:R-:W-:-:S13]  /*3020*/  ISETP.GT.AND P1, PT, R2, 0xfe, PT ;  /* 0x000000fe0200780c */ /* 0x000fda0003f24270 */
[----:B------:R-:W-:Y:S05]  /*3030*/  @P1 BRA `(.L_x_84) ;  /* 0x00000000006c1947 */ /* 0x000fea0003800000 */
[----:B------:R-:W-:-:S13]  /*3040*/  ISETP.GE.AND P1, PT, R2, 0x1, PT ;  /* 0x000000010200780c */ /* 0x000fda0003f26270 */
[----:B------:R-:W-:Y:S05]  /*3050*/  @P1 BRA `(.L_x_85) ;  /* 0x0000000000741947 */ /* 0x000fea0003800000 */
[----:B------:R-:W-:Y:S02]  /*3060*/  ISETP.GE.AND P1, PT, R2, -0x18, PT ;  /* 0xffffffe80200780c */ /* 0x000fe40003f26270 */
[----:B------:R-:W-:-:S11]  /*3070*/  LOP3.LUT R0, R0, 0x80000000, RZ, 0xc0, !PT ;  /* 0x8000000000007812 */ /* 0x000fd600078ec0ff */
[----:B------:R-:W-:Y:S05]  /*3080*/  @!P1 BRA `(.L_x_85) ;  /* 0x0000000000689947 */ /* 0x000fea0003800000 */
[CCC-:B------:R-:W-:Y:S01]  /*3090*/  FFMA.RZ R31, R37.reuse, R33.reuse, R36.reuse ;  /* 0x00000021251f7223 */ /* 0x1c0fe2000000c024 */
[CCC-:B------:R-:W-:Y:S01]  /*30a0*/  FFMA.RP R34, R37.reuse, R33.reuse, R36.reuse ;  /* 0x0000002125227223 */ /* 0x1c0fe20000008024 */
[----:B------:R-:W-:Y:S01]  /*30b0*/  FFMA.RM R37, R37, R33, R36 ;  /* 0x0000002125257223 */ /* 0x000fe20000004024 */
[C---:B------:R-:W-:Y:S02]  /*30c0*/  IADD3 R33, PT, PT, R2.reuse, 0x20, RZ ;  /* 0x0000002002217810 */ /* 0x040fe40007ffe0ff */
[----:B------:R-:W-:Y:S02]  /*30d0*/  LOP3.LUT R31, R31, 0x7fffff, RZ, 0xc0, !PT ;  /* 0x007fffff1f1f7812 */ /* 0x000fe400078ec0ff */
[C---:B------:R-:W-:Y:S02]  /*30e0*/  ISETP.NE.AND P3, PT, R2.reuse, RZ, PT ;  /* 0x000000ff0200720c */ /* 0x040fe40003f65270 */
[----:B------:R-:W-:Y:S02]  /*30f0*/  LOP3.LUT R36, R31, 0x800000, RZ, 0xfc, !PT ;  /* 0x008000001f247812 */ /* 0x000fe400078efcff */
[----:B------:R-:W-:-:S02]  /*3100*/  ISETP.NE.AND P2, PT, R2, RZ, PT ;  /* 0x000000ff0200720c */ /* 0x000fc40003f45270 */
[----:B------:R-:W-:Y:S02]  /*3110*/  IADD3 R2, PT, PT, -R2, RZ, RZ ;  /* 0x000000ff02027210 */ /* 0x000fe40007ffe1ff */
[----:B------:R-:W-:Y:S02]  /*3120*/  SHF.L.U32 R33, R36, R33, RZ ;  /* 0x0000002124217219 */ /* 0x000fe400000006ff */
[----:B------:R-:W-:Y:S02]  /*3130*/  FSETP.NEU.FTZ.AND P1, PT, R34, R37, PT ;  /* 0x000000252200720b */ /* 0x000fe40003f3d000 */
[----:B------:R-:W-:Y:S02]  /*3140*/  SEL R31, R2, RZ, P3 ;  /* 0x000000ff021f7207 */ /* 0x000fe40001800000 */
[----:B------:R-:W-:Y:S02]  /*3150*/  ISETP.NE.AND P2, PT, R33, RZ, P2 ;  /* 0x000000ff2100720c */ /* 0x000fe40001745270 */
[----:B------:R-:W-:-:S02]  /*3160*/  SHF.R.U32.HI R33, RZ, R31, R36 ;  /* 0x0000001fff217219 */ /* 0x000fc40000011624 */
[----:B------:R-:W-:Y:S02]  /*3170*/  PLOP3.LUT P1, PT, P1, P2, PT, 0xf8, 0x8f ;  /* 0x00000000008f781c */ /* 0x000fe40000f25f70 */
[----:B------:R-:W-:Y:S02]  /*3180*/  SHF.R.U32.HI R31, RZ, 0x1, R33 ;  /* 0x00000001ff1f7819 */ /* 0x000fe40000011621 */
[----:B------:R-:W-:-:S04]  /*3190*/  SEL R2, RZ, 0x1, !P1 ;  /* 0x00000001ff027807 */ /* 0x000fc80004800000 */
[----:B------:R-:W-:-:S04]  /*31a0*/  LOP3.LUT R2, R2, 0x1, R31, 0xf8, !PT ;  /* 0x0000000102027812 */ /* 0x000fc800078ef81f */
[----:B------:R-:W-:-:S04]  /*31b0*/  LOP3.LUT R2, R2, R33, RZ, 0xc0, !PT ;  /* 0x0000002102027212 */ /* 0x000fc800078ec0ff */
[----:B------:R-:W-:-:S04]  /*31c0*/  IADD3 R31, PT, PT, R31, R2, RZ ;  /* 0x000000021f1f7210 */ /* 0x000fc80007ffe0ff */
[----:B------:R-:W-:Y:S01]  /*31d0*/  LOP3.LUT R0, R31, R0, RZ, 0xfc, !PT ;  /* 0x000000001f007212 */ /* 0x000fe200078efcff */
[----:B------:R-:W-:Y:S06]  /*31e0*/  BRA `(.L_x_85) ;  /* 0x0000000000107947 */ /* 0x000fec0003800000 */
.L_x_84:
[----:B------:R-:W-:-:S04]  /*31f0*/  LOP3.LUT R0, R0, 0x80000000, RZ, 0xc0, !PT ;  /* 0x8000000000007812 */ /* 0x000fc800078ec0ff */
[----:B------:R-:W-:Y:S01]  /*3200*/  LOP3.LUT R0, R0, 0x7f800000, RZ, 0xfc, !PT ;  /* 0x7f80000000007812 */ /* 0x000fe200078efcff */
[----:B------:R-:W-:Y:S06]  /*3210*/  BRA `(.L_x_85) ;  /* 0x0000000000047947 */ /* 0x000fec0003800000 */
.L_x_83:
[----:B------:R-:W-:-:S07]  /*3220*/  LEA R0, R31, R0, 0x17 ;  /* 0x000000001f007211 */ /* 0x000fce00078eb8ff */
.L_x_85:
[----:B------:R-:W-:Y:S05]  /*3230*/  BSYNC.RECONVERGENT B3 ;  /* 0x0000000000037941 */ /* 0x000fea0003800200 */
.L_x_82:
[----:B------:R-:W-:Y:S05]  /*3240*/  BRA `(.L_x_86) ;  /* 0x0000000000207947 */ /* 0x000fea0003800000 */
.L_x_81:
[----:B------:R-:W-:-:S04]  /*3250*/  LOP3.LUT R0, R37, 0x80000000, R0, 0x48, !PT ;  /* 0x8000000025007812 */ /* 0x000fc800078e4800 */
[----:B------:R-:W-:Y:S01]  /*3260*/  LOP3.LUT R0, R0, 0x7f800000, RZ, 0xfc, !PT ;  /* 0x7f80000000007812 */ /* 0x000fe200078efcff */
[----:B------:R-:W-:Y:S06]  /*3270*/  BRA `(.L_x_86) ;  /* 0x0000000000147947 */ /* 0x000fec0003800000 */
.L_x_80:
[----:B------:R-:W-:Y:S01]  /*3280*/  LOP3.LUT R0, R37, 0x80000000, R0, 0x48, !PT ;  /* 0x8000000025007812 */ /* 0x000fe200078e4800 */
[----:B------:R-:W-:Y:S06]  /*3290*/  BRA `(.L_x_86) ;  /* 0x00000000000c7947 */ /* 0x000fec0003800000 */
.L_x_79:
[----:B------:R-:W0:Y:S01]  /*32a0*/  MUFU.RSQ R0, -QNAN ;  /* 0xffc0000000007908 */ /* 0x000e220000001400 */
[----:B------:R-:W-:Y:S05]  /*32b0*/  BRA `(.L_x_86) ;  /* 0x0000000000047947 */ /* 0x000fea0003800000 */
.L_x_78:
[----:B------:R-:W-:-:S07]  /*32c0*/  FADD.FTZ R0, R0, R37 ;  /* 0x0000002500007221 */ /* 0x000fce0000010000 */
.L_x_86:
[----:B------:R-:W-:Y:S05]  /*32d0*/  BSYNC.RECONVERGENT B2 ;  /* 0x0000000000027941 */ /* 0x000fea0003800200 */
.L_x_76:
[----:B------:R-:W-:-:S04]  /*32e0*/  HFMA2 R33, -RZ, RZ, 0, 0 ;  /* 0x00000000ff217431 */ /* 0x000fc800000001ff */
[----:B0-----:R-:W-:Y:S05]  /*32f0*/  RET.REL.NODEC R32 `(RenderLight) ;  /* 0xffffffcc20407950 */ /* 0x001fea0003c3ffff */
.L_x_87:
[----:B------:R-:W-:-:S00]  /*3300*/  BRA `(.L_x_87) ;  /* 0xfffffffc00fc7947 */ /* 0x000fc0000383ffff */
[----:B------:R-:W-:-:S00]  /*3310*/  NOP ;  /* 0x0000000000007918 */ /* 0x000fc00000000000 */
        /* <DEDUP_REMOVED lines=14> */
.L_x_151:


//--------------------- .text.RenderSpheres       --------------------------
	.section	.text.RenderSpheres,"ax",@progbits
	.align	128
        .global         RenderSpheres
        .type           RenderSpheres,@function
        .size           RenderSpheres,(.L_x_153 - RenderSpheres)
        .other          RenderSpheres,@"STO_CUDA_ENTRY STV_DEFAULT"
RenderSpheres:
.text.RenderSpheres:
[----:B------:R-:W-:Y:S01]  /*0000*/  LDC R1, c[0x0][0x37c] ;  /* 0x0000df00ff017b82 */ /* 0x000fe20000000800 */
[----:B------:R-:W0:Y:S07]  /*0010*/  LDCU UR9, c[0x0][0x360] ;  /* 0x00006c00ff0977ac */ /* 0x000e2e0008000800 */
[----:B------:R-:W1:Y:S01]  /*0020*/  LDC R6, c[0x0][0x398] ;  /* 0x0000e600ff067b82 */ /* 0x000e620000000800 */
[----:B------:R-:W2:Y:S01]  /*0030*/  LDCU UR11, c[0x0][0x364] ;  /* 0x00006c80ff0b77ac */ /* 0x000ea20008000800 */
[----:B------:R-:W3:Y:S06]  /*0040*/  LDCU UR7, c[0x0][0x3ac] ;  /* 0x00007580ff0777ac */ /* 0x000eec0008000800 */
[----:B------:R-:W4:Y:S01]  /*0050*/  LDC R7, c[0x0][0x3b0] ;  /* 0x0000ec00ff077b82 */ /* 0x000f220000000800 */
        /* <DEDUP_REMOVED lines=9> */
[----:B------:R1:W2:Y:S01]  /*00f0*/  F2I.FTZ.U32.TRUNC.NTZ R3, R2 ;  /* 0x0000000200037305 */ /* 0x0002a2000021f000 */
[----:B0-----:R-:W-:Y:S01]  /*0100*/  R2UR UR5, R4 ;  /* 0x00000000040572ca */ /* 0x001fe200000e0000 */
[----:B-1----:R-:W-:Y:S01]  /*0110*/  HFMA2 R2, -RZ, RZ, 0, 0 ;  /* 0x00000000ff027431 */ /* 0x002fe200000001ff */
[----:B--2---:R-:W-:-:S05]  /*0120*/  IADD3 R0, PT, PT, RZ, -R3, RZ ;  /* 0x80000003ff007210 */ /* 0x004fca0007ffe0ff */
[----:B------:R-:W-:-:S06]  /*0130*/  IMAD R5, R0, UR11, RZ ;  /* 0x0000000b00057c24 */ /* 0x000fcc000f8e02ff */
[----:B------:R-:W-:Y:S01]  /*0140*/  UIADD3 UR6, UPT, UPT, URZ, -UR5, URZ ;  /* 0x80000005ff067290 */ /* 0x000fe2000fffe0ff */
[----:B------:R-:W-:-:S03]  /*0150*/  IMAD.HI.U32 R2, R3, R5, R2 ;  /* 0x0000000503027227 */ /* 0x000fc600078e0002 */
[----:B------:R-:W-:-:S04]  /*0160*/  UIMAD UR6, UR6, UR9, URZ ;  /* 0x00000009060672a4 */ /* 0x000fc8000f8e02ff */
[----:B------:R-:W-:Y:S01]  /*0170*/  UIMAD.WIDE.U32 UR4, UR5, UR6, UR4 ;  /* 0x00000006050472a5 */ /* 0x000fe2000f8e0004 */
[----:B----4-:R-:W-:-:S03]  /*0180*/  IMAD.HI.U32 R2, R2, R7, RZ ;  /* 0x0000000702027227 */ /* 0x010fc600078e00ff */
[----:B---3--:R-:W-:Y:S02]  /*0190*/  UIMAD.WIDE.U32 UR4, UR5, UR7, URZ ;  /* 0x00000007050472a5 */ /* 0x008fe4000f8e00ff */
[----:B------:R-:W-:Y:S02]  /*01a0*/  IADD3 R0, PT, PT, -R2, RZ, RZ ;  /* 0x000000ff02007210 */ /* 0x000fe40007ffe1ff */
[----:B------:R-:W-:-:S03]  /*01b0*/  UIADD3 UR4, UPT, UPT, -UR5, URZ, URZ ;  /* 0x000000ff05047290 */ /* 0x000fc6000fffe1ff */
[----:B------:R-:W-:Y:S01]  /*01c0*/  IMAD R0, R0, UR11, R7 ;  /* 0x0000000b00007c24 */ /* 0x000fe2000f8e0207 */
[----:B------:R-:W-:Y:S08]  /*01d0*/  @!P0 EXIT ;  /* 0x000000000000894d */ /* 0x000ff00003800000 */
[----:B------:R-:W-:Y:S01]  /*01e0*/  UIMAD UR4, UR9, UR4, UR7 ;  /* 0x00000004090472a4 */ /* 0x000fe2000f8e0207 */
[C---:B------:R-:W-:Y:S01]  /*01f0*/  ISETP.GE.U32.AND P0, PT, R0.reuse, UR11, PT ;  /* 0x0000000b00007c0c */ /* 0x040fe2000bf06070 */
[----:B------:R-:W0:Y:S01]  /*0200*/  LDCU UR6, c[0x0][0x3a4] ;  /* 0x00007480ff0677ac */ /* 0x000e220008000800 */
[----:B------:R-:W1:Y:S01]  /*0210*/  S2R R29, SR_TID.Y ;  /* 0x00000000001d7919 */ /* 0x000e620000002200 */
[----:B------:R-:W-:Y:S01]  /*0220*/  ISETP.NE.U32.AND P2, PT, RZ, UR11, PT ;  /* 0x0000000bff007c0c */ /* 0x000fe2000bf45070 */
[----:B------:R-:W2:Y:S01]  /*0230*/  LDCU UR8, c[0x0][0x3cc] ;  /* 0x00007980ff0877ac */ /* 0x000ea20008000800 */
[----:B------:R-:W3:Y:S01]  /*0240*/  S2R R28, SR_TID.X ;  /* 0x00000000001c7919 */ /* 0x000ee20000002100 */
[----:B------:R-:W-:Y:S01]  /*0250*/  UISETP.GE.U32.AND UP0, UPT, UR4, UR9, UPT ;  /* 0x000000090400728c */ /* 0x000fe2000bf06070 */
[----:B------:R-:W4:Y:S06]  /*0260*/  LDCU UR7, c[0x0][0x3c0] ;  /* 0x00007800ff0777ac */ /* 0x000f2c0008000800 */
[----:B------:R-:W-:Y:S01]  /*0270*/  @P0 IADD3 R0, PT, PT, R0, -UR11, RZ ;  /* 0x8000000b00000c10 */ /* 0x000fe2000fffe0ff */
[----:B------:R-:W-:Y:S01]  /*0280*/  UISETP.NE.U32.AND UP2, UPT, UR9, URZ, UPT ;  /* 0x000000ff0900728c */ /* 0x000fe2000bf45070 */
[----:B------:R-:W-:Y:S01]  /*0290*/  @P0 IADD3 R2, PT, PT, R2, 0x1, RZ ;  /* 0x0000000102020810 */ /* 0x000fe20007ffe0ff */
[----:B------:R-:W1:Y:S01]  /*02a0*/  LDCU.64 UR12, c[0x0][0x358] ;  /* 0x00006b00ff0c77ac */ /* 0x000e620008000a00 */
[----:B------:R-:W-:Y:S01]  /*02b0*/  ISETP.GE.U32.AND P1, PT, R0, UR11, PT ;  /* 0x0000000b00007c0c */ /* 0x000fe2000bf26070 */
[----:B0-----:R-:W-:Y:S01]  /*02c0*/  FADD R0, RZ, -UR6 ;  /* 0x80000006ff007e21 */ /* 0x001fe20008000000 */
[----:B------:R-:W-:Y:S01]  /*02d0*/  @UP0 UIADD3 UR4, UPT, UPT, UR4, -UR9, URZ ;  /* 0x8000000904040290 */ /* 0x000fe2000fffe0ff */
[----:B--2---:R-:W-:-:S03]  /*02e0*/  FADD R3, RZ, -UR8 ;  /* 0x80000008ff037e21 */ /* 0x004fc60008000000 */
[----:B------:R-:W-:Y:S01]  /*02f0*/  R2UR UR8, R0 ;  /* 0x00000000000872ca */ /* 0x000fe200000e0000 */
[----:B------:R-:W-:Y:S02]  /*0300*/  UISETP.GE.U32.AND UP1, UPT, UR4, UR9, UPT ;  /* 0x000000090400728c */ /* 0x000fe4000bf26070 */
[----:B------:R-:W-:Y:S01]  /*0310*/  @UP0 UIADD3 UR5, UPT, UPT, UR5, 0x1, URZ ;  /* 0x0000000105050890 */ /* 0x000fe2000fffe0ff */
[----:B------:R-:W-:Y:S01]  /*0320*/  R2UR UR10, R3 ;  /* 0x00000000030a72ca */ /* 0x000fe200000e0000 */
[----:B----4-:R-:W-:Y:S01]  /*0330*/  FADD R0, RZ, -UR7 ;  /* 0x80000007ff007e21 */ /* 0x010fe20008000000 */
[----:B------:R-:W-:Y:S01]  /*0340*/  UMOV UR4, URZ ;  /* 0x000000ff00047c82 */ /* 0x000fe20008000000 */
[----:B------:R-:W-:Y:S02]  /*0350*/  @P1 IADD3 R2, PT, PT, R2, 0x1, RZ ;  /* 0x0000000102021810 */ /* 0x000fe40007ffe0ff */
[----:B------:R-:W-:-:S03]  /*0360*/  @!P2 LOP3.LUT R2, RZ, UR11, RZ, 0x33, !PT ;  /* 0x0000000bff02ac12 */ /* 0x000fc6000f8e33ff */
[----:B------:R-:W-:Y:S01]  /*0370*/  @UP1 UIADD3 UR5, UPT, UPT, UR5, 0x1, URZ ;  /* 0x0000000105051890 */ /* 0x000fe2000fffe0ff */
[----:B------:R-:W-:Y:S01]  /*0380*/  MOV R27, UR8 ;  /* 0x00000008001b7c02 */ /* 0x000fe20008000f00 */
[----:B------:R-:W-:Y:S01]  /*0390*/  @!UP2 ULOP3.LUT UR5, URZ, UR9, URZ, 0x33, !UPT ;  /* 0x00000009ff05a292 */ /* 0x000fe2000f8e33ff */
[----:B------:R-:W-:Y:S01]  /*03a0*/  R2UR UR9, R0 ;  /* 0x00000000000972ca */ /* 0x000fe200000e0000 */
[----:B-1----:R-:W-:Y:S01]  /*03b0*/  IMAD R29, R2, R29, RZ ;  /* 0x0000001d021d7224 */ /* 0x002fe200078e02ff */
[----:B------:R-:W-:Y:S01]  /*03c0*/  MOV R25, UR10 ;  /* 0x0000000a00197c02 */ /* 0x000fe20008000f00 */
[----:B------:R-:W-:Y:S01]  /*03d0*/  FMUL R27, R27, UR8 ;  /* 0x000000081b1b7c20 */ /* 0x000fe20008400000 */
[----:B------:R-:W-:Y:S02]  /*03e0*/  UIADD3 UR11, UPT, UPT, -UR5, URZ, URZ ;  /* 0x000000ff050b7290 */ /* 0x000fe4000fffe1ff */
[----:B---3--:R-:W-:Y:S01]  /*03f0*/  IMAD R28, R28, UR5, RZ ;  /* 0x000000051c1c7c24 */ /* 0x008fe2000f8e02ff */
[----:B------:R-:W-:Y:S01]  /*0400*/  IADD3 R26, PT, PT, R2, R29, RZ ;  /* 0x0000001d021a7210 */ /* 0x000fe20007ffe0ff */
[----:B------:R-:W-:-:S03]  /*0410*/  FMUL R25, R25, UR10 ;  /* 0x0000000a19197c20 */ /* 0x000fc60008400000 */
[----:B------:R-:W-:-:S07]  /*0420*/  IADD3 R24, PT, PT, R28, UR5, RZ ;  /* 0x000000051c187c10 */ /* 0x000fce000fffe0ff */
.L_x_136:
[----:B------:R-:W0:Y:S01]  /*0430*/  LDCU.64 UR6, c[0x0][0x380] ;  /* 0x00007000ff0677ac */ /* 0x000e220008000a00 */
[----:B------:R-:W-:Y:S01]  /*0440*/  UIMAD UR5, UR4, 0x6, URZ ;  /* 0x00000006040578a4 */ /* 0x000fe2000f8e02ff */
[----:B------:R-:W1:Y:S03]  /*0450*/  LDCU UR14, c[0x0][0x3a4] ;  /* 0x00007480ff0e77ac */ /* 0x000e660008000800 */
[----:B0-----:R-:W-:-:S07]  /*0460*/  UIMAD.WIDE.U32 UR6, UR5, 0x4, UR6 ;  /* 0x00000004050678a5 */ /* 0x001fce000f8e0006 */
[----:B------:R-:W0:Y:S01]  /*0470*/  LDCU UR5, c[0x0][0x3a8] ;  /* 0x00007500ff0577ac */ /* 0x000e220008000800 */
[----:B------:R-:W-:Y:S02]  /*0480*/  MOV R6, UR6 ;  /* 0x0000000600067c02 */ /* 0x000fe40008000f00 */
[----:B------:R-:W-:-:S05]  /*0490*/  MOV R7, UR7 ;  /* 0x0000000700077c02 */ /* 0x000fca0008000f00 */
[----:B------:R-:W1:Y:S01]  /*04a0*/  LDG.E R23, desc[UR12][R6.64+0x8] ;  /* 0x0000080c06177981 */ /* 0x000e62000c1e1900 */
[----:B------:R-:W-:Y:S01]  /*04b0*/  MOV R2, UR6 ;  /* 0x0000000600027c02 */ /* 0x000fe20008000f00 */
[----:B------:R-:W-:-:S05]  /*04c0*/  IMAD.U32 R3, RZ, RZ, UR7 ;  /* 0x00000007ff037e24 */ /* 0x000fca000f8e00ff */
[----:B------:R-:W2:Y:S01]  /*04d0*/  LDG.E R22, desc[UR12][R2.64] ;  /* 0x0000000c02167981 */ /* 0x000ea2000c1e1900 */
[----:B------:R-:W-:Y:S02]  /*04e0*/  MOV R8, UR6 ;  /* 0x0000000600087c02 */ /* 0x000fe40008000f00 */
[----:B------:R-:W-:Y:S02]  /*04f0*/  MOV R9, UR7 ;  /* 0x0000000700097c02 */ /* 0x000fe40008000f00 */
[----:B------:R-:W-:Y:S02]  /*0500*/  MOV R4, UR6 ;  /* 0x0000000600047c02 */ /* 0x000fe40008000f00 */
[----:B------:R-:W-:Y:S01]  /*0510*/  MOV R5, UR7 ;  /* 0x0000000700057c02 */ /* 0x000fe20008000f00 */
[----:B-----5:R-:W5:Y:S01]  /*0520*/  LDG.E R20, desc[UR12][R8.64+0xc] ;  /* 0x00000c0c08147981 */ /* 0x020f62000c1e1900 */
[----:B0-----:R-:W-:Y:S01]  /*0530*/  I2FP.F32.S32 R0, UR5 ;  /* 0x0000000500007c45 */ /* 0x001fe20008201400 */
[----:B------:R-:W-:-:S02]  /*0540*/  UIADD3 UR4, UPT, UPT, UR4, 0x1, URZ ;  /* 0x0000000104047890 */ /* 0x000fc4000fffe0ff */
[----:B------:R0:W5:Y:S01]  /*0550*/  LDG.E R21, desc[UR12][R4.64+0x4] ;  /* 0x0000040c04157981 */ /* 0x000162000c1e1900 */
[----:B------:R-:W-:Y:S01]  /*0560*/  ISETP.GE.AND P0, PT, R29, R26, PT ;  /* 0x0000001a1d00720c */ /* 0x000fe20003f06270 */
[----:B-1----:R-:W-:Y:S01]  /*0570*/  FADD R45, R23, -UR14 ;  /* 0x8000000e172d7e21 */ /* 0x002fe20008000000 */
[----:B------:R-:W1:Y:S03]  /*0580*/  LDCU.64 UR14, c[0x0][0x398] ;  /* 0x00007300ff0e77ac */ /* 0x000e660008000a00 */
[----:B------:R-:W3:Y:S01]  /*0590*/  MUFU.RCP R6, R45 ;  /* 0x0000002d00067308 */ /* 0x000ee20000001000 */
[----:B--2---:R-:W-:-:S04]  /*05a0*/  FADD R2, R22, R0 ;  /* 0x0000000016027221 */ /* 0x004fc80000000000 */
[----:B-1----:R-:W-:-:S04]  /*05b0*/  FADD R2, R2, -UR15 ;  /* 0x8000000f02027e21 */ /* 0x002fc80008000000 */
[----:B------:R-:W-:Y:S01]  /*05c0*/  FMUL R40, R2, UR8 ;  /* 0x0000000802287c20 */ /* 0x000fe20008400000 */
[----:B---3--:R-:W-:-:S03]  /*05d0*/  FFMA R3, -R45, R6, 1 ;  /* 0x3f8000002d037423 */ /* 0x008fc60000000106 */
[----:B------:R-:W1:Y:S01]  /*05e0*/  FCHK P1, R40, R45 ;  /* 0x0000002d28007302 */ /* 0x000e620000020000 */
[----:B------:R-:W-:-:S04]  /*05f0*/  FFMA R3, R6, R3, R6 ;  /* 0x0000000306037223 */ /* 0x000fc80000000006 */
[----:B------:R-:W-:Y:S01]  /*0600*/  FFMA R2, R40, R3, RZ ;  /* 0x0000000328027223 */ /* 0x000fe200000000ff */
[----:B------:R-:W-:-:S03]  /*0610*/  UISETP.NE.AND UP0, UPT, UR4, UR14, UPT ;  /* 0x0000000e0400728c */ /* 0x000fc6000bf05270 */
[----:B0-----:R-:W-:-:S04]  /*0620*/  FFMA R4, -R45, R2, R40 ;  /* 0x000000022d047223 */ /* 0x001fc80000000128 */
[----:B------:R-:W-:Y:S01]  /*0630*/  FFMA R3, R3, R4, R2 ;  /* 0x0000000403037223 */ /* 0x000fe20000000002 */
[----:B-1----:R-:W-:Y:S06]  /*0640*/  @!P1 BRA `(.L_x_88) ;  /* 0x0000000000089947 */ /* 0x002fec0003800000 */
[----:B------:R-:W-:-:S07]  /*0650*/  MOV R30, 0x670 ;  /* 0x00000670001e7802 */ /* 0x000fce0000000f00 */
[----:B-----5:R-:W-:Y:S05]  /*0660*/  CALL.REL.NOINC `($__internal_3_$__cuda_sm3x_div_rn_noftz_f32_slowpath) ;  /* 0x0000001800a87944 */ /* 0x020fea0003c00000 */
.L_x_88:
[----:B------:R-:W0:Y:S01]  /*0670*/  LDCU UR5, c[0x0][0x3a0] ;  /* 0x00007400ff0577ac */ /* 0x000e220008000800 */
[----:B------:R-:W1:Y:S01]  /*0680*/  MUFU.RCP R4, R45 ;  /* 0x0000002d00047308 */ /* 0x000e620000001000 */
[----:B-----5:R-:W-:Y:S01]  /*0690*/  FADD R2, R21, R0 ;  /* 0x0000000015027221 */ /* 0x020fe20000000000 */
[----:B------:R-:W2:Y:S03]  /*06a0*/  LDCU UR14, c[0x0][0x39c] ;  /* 0x00007380ff0e77ac */ /* 0x000ea60008000800 */
[----:B0-----:R-:W-:Y:S01]  /*06b0*/  FADD R2, R2, -UR5 ;  /* 0x8000000502027e21 */ /* 0x001fe20008000000 */
[----:B-1----:R-:W-:-:S03]  /*06c0*/  FFMA R5, -R45, R4, 1 ;  /* 0x3f8000002d057423 */ /* 0x002fc60000000104 */
[----:B------:R-:W-:Y:S01]  /*06d0*/  FMUL R40, R2, UR8 ;  /* 0x0000000802287c20 */ /* 0x000fe20008400000 */
[----:B------:R-:W-:Y:S01]  /*06e0*/  FFMA R2, R4, R5, R4 ;  /* 0x0000000504027223 */ /* 0x000fe20000000004 */
[----:B--2---:R-:W-:Y:S02]  /*06f0*/  FADD R4, R3, UR14 ;  /* 0x0000000e03047e21 */ /* 0x004fe40008000000 */
[----:B------:R-:W0:Y:S01]  /*0700*/  FCHK P1, R40, R45 ;  /* 0x0000002d28007302 */ /* 0x000e220000020000 */
[----:B------:R-:W-:-:S04]  /*0710*/  FFMA R5, R2, R40, RZ ;  /* 0x0000002802057223 */ /* 0x000fc800000000ff */
[----:B------:R-:W-:-:S04]  /*0720*/  FFMA R6, -R45, R5, R40 ;  /* 0x000000052d067223 */ /* 0x000fc80000000128 */
[----:B------:R-:W-:Y:S01]  /*0730*/  FFMA R2, R2, R6, R5 ;  /* 0x0000000602027223 */ /* 0x000fe20000000005 */
[----:B0-----:R-:W-:Y:S06]  /*0740*/  @!P1 BRA `(.L_x_89) ;  /* 0x00000000000c9947 */ /* 0x001fec0003800000 */
[----:B------:R-:W-:-:S07]  /*0750*/  MOV R30, 0x770 ;  /* 0x00000770001e7802 */ /* 0x000fce0000000f00 */
[----:B------:R-:W-:Y:S05]  /*0760*/  CALL.REL.NOINC `($__internal_3_$__cuda_sm3x_div_rn_noftz_f32_slowpath) ;  /* 0x0000001800687944 */ /* 0x000fea0003c00000 */
[----:B------:R-:W-:-:S07]  /*0770*/  MOV R2, R3 ;  /* 0x0000000300027202 */ /* 0x000fce0000000f00 */
.L_x_89:
[----:B------:R-:W0:Y:S01]  /*0780*/  LDCU UR14, c[0x0][0x39c] ;  /* 0x00007380ff0e77ac */ /* 0x000e220008000800 */
[----:B------:R-:W1:Y:S01]  /*0790*/  MUFU.RCP R6, R45 ;  /* 0x0000002d00067308 */ /* 0x000e620000001000 */
[----:B------:R-:W-:Y:S01]  /*07a0*/  FADD R3, R22, -R0 ;  /* 0x8000000016037221 */ /* 0x000fe20000000000 */
        /* <DEDUP_REMOVED lines=14> */
.L_x_90:
        /* <DEDUP_REMOVED lines=16> */
.L_x_91:
[----:B------:R-:W0:Y:S01]  /*0990*/  LDCU UR17, c[0x0][0x3a0] ;  /* 0x00007400ff1177ac */ /* 0x000e220008000800 */
[----:B------:R-:W-:Y:S01]  /*09a0*/  I2FP.F32.S32 R5, R29 ;  /* 0x0000001d00057245 */ /* 0x000fe20000201400 */
[----:B------:R-:W-:Y:S01]  /*09b0*/  BSSY.RECONVERGENT B1, `(.L_x_92) ;  /* 0x000015c000017945 */ /* 0x000fe20003800200 */
[----:B------:R-:W1:Y:S02]  /*09c0*/  LDCU UR23, c[0x0][0x39c] ;  /* 0x00007380ff1777ac */ /* 0x000e640008000800 */
[----:B------:R-:W-:Y:S02]  /*09d0*/  FSETP.GEU.AND P1, PT, R2, R5, PT ;  /* 0x000000050200720b */ /* 0x000fe40003f2e000 */
[----:B------:R-:W-:Y:S01]  /*09e0*/  I2FP.F32.S32 R5, R28 ;  /* 0x0000001c00057245 */ /* 0x000fe20000201400 */
[----:B------:R-:W2:Y:S01]  /*09f0*/  LDCU UR22, c[0x0][0x3a4] ;  /* 0x00007480ff1677ac */ /* 0x000ea20008000800 */
[----:B------:R-:W-:Y:S02]  /*0a00*/  I2FP.F32.S32 R2, R26 ;  /* 0x0000001a00027245 */ /* 0x000fe40000201400 */
[----:B------:R-:W-:Y:S01]  /*0a10*/  FSETP.GEU.AND P1, PT, R4, R5, P1 ;  /* 0x000000050400720b */ /* 0x000fe20000f2e000 */
[----:B------:R-:W3:Y:S01]  /*0a20*/  LDCU UR15, c[0x0][0x3b8] ;  /* 0x00007700ff0f77ac */ /* 0x000ee20008000800 */
[----:B------:R-:W-:Y:S01]  /*0a30*/  I2FP.F32.S32 R5, R24 ;  /* 0x0000001800057245 */ /* 0x000fe20000201400 */
[----:B------:R-:W4:Y:S03]  /*0a40*/  LDCU UR16, c[0x0][0x3c4] ;  /* 0x00007880ff1077ac */ /* 0x000f260008000800 */
[----:B------:R-:W-:Y:S01]  /*0a50*/  FSETP.LTU.AND P1, PT, R0, R5, P1 ;  /* 0x000000050000720b */ /* 0x000fe20000f29000 */
[----:B0-----:R-:W-:Y:S01]  /*0a60*/  FADD R3, R3, UR17 ;  /* 0x0000001103037e21 */ /* 0x001fe20008000000 */
[----:B------:R-:W0:Y:S04]  /*0a70*/  LDCU.64 UR24, c[0x0][0x3a0] ;  /* 0x00007400ff1877ac */ /* 0x000e280008000a00 */
[----:B------:R-:W-:Y:S01]  /*0a80*/  FSETP.LTU.AND P0, PT, R3, R2, !P0 ;  /* 0x000000020300720b */ /* 0x000fe20004709000 */
[----:B------:R-:W0:Y:S03]  /*0a90*/  LDCU.64 UR18, c[0x0][0x390] ;  /* 0x00007200ff1277ac */ /* 0x000e260008000a00 */
[----:B------:R-:W-:-:S13]  /*0aa0*/  PLOP3.LUT P0, PT, P1, P0, PT, 0x80, 0x8 ;  /* 0x000000000008781c */ /* 0x000fda0000f01070 */
[----:B-1234-:R-:W-:Y:S05]  /*0ab0*/  @!P0 BRA `(.L_x_93) ;  /* 0x00000014002c8947 */ /* 0x01efea0003800000 */
[----:B------:R-:W-:Y:S01]  /*0ac0*/  MOV R2, UR6 ;  /* 0x0000000600027c02 */ /* 0x000fe20008000f00 */
[----:B------:R-:W1:Y:S01]  /*0ad0*/  LDCU UR14, c[0x0][0x39c] ;  /* 0x00007380ff0e77ac */ /* 0x000e620008000800 */
[----:B------:R-:W-:Y:S02]  /*0ae0*/  MOV R3, UR7 ;  /* 0x0000000700037c02 */ /* 0x000fe40008000f00 */
[----:B------:R-:W-:Y:S01]  /*0af0*/  MOV R4, UR6 ;  /* 0x0000000600047c02 */ /* 0x000fe20008000f00 */
[----:B------:R-:W2:Y:S01]  /*0b00*/  LDCU UR5, c[0x0][0x3a8] ;  /* 0x00007500ff0577ac */ /* 0x000ea20008000800 */
[----:B------:R-:W-:Y:S01]  /*0b10*/  MOV R5, UR7 ;  /* 0x0000000700057c02 */ /* 0x000fe20008000f00 */
[----:B------:R3:W5:Y:S04]  /*0b20*/  LDG.E R18, desc[UR12][R2.64+0x10] ;  /* 0x0000100c02127981 */ /* 0x000768000c1e1900 */
[----:B------:R3:W5:Y:S01]  /*0b30*/  LDG.E R16, desc[UR12][R4.64+0x14] ;  /* 0x0000140c04107981 */ /* 0x000762000c1e1900 */
[----:B------:R-:W-:Y:S01]  /*0b40*/  FADD R19, R21, -UR17 ;  /* 0x8000001115137e21 */ /* 0x000fe20008000000 */
[----:B------:R-:W-:Y:S01]  /*0b50*/  FMUL R14, R45, UR8 ;  /* 0x000000082d0e7c20 */ /* 0x000fe20008400000 */
[----:B------:R-:W-:-:S02]  /*0b60*/  MOV R13, R29 ;  /* 0x0000001d000d7202 */ /* 0x000fc40000000f00 */
[----:B------:R-:W-:Y:S01]  /*0b70*/  FMUL R0, R19, R19 ;  /* 0x0000001313007220 */ /* 0x000fe20000400000 */
[----:B-1----:R-:W-:Y:S01]  /*0b80*/  FADD R17, R22, -UR14 ;  /* 0x8000000e16117e21 */ /* 0x002fe20008000000 */
[----:B--2---:R-:W-:-:S03]  /*0b90*/  UIMAD UR5, UR5, UR5, URZ ;  /* 0x00000005050572a4 */ /* 0x004fc6000f8e02ff */
[----:B------:R-:W-:-:S04]  /*0ba0*/  FFMA R0, R17, R17, R0 ;  /* 0x0000001111007223 */ /* 0x000fc80000000000 */
[----:B------:R-:W-:Y:S01]  /*0bb0*/  FFMA R0, R45, R45, R0 ;  /* 0x0000002d2d007223 */ /* 0x000fe20000000000 */
[----:B------:R-:W-:-:S05]  /*0bc0*/  I2FP.F32.U32 R15, UR5 ;  /* 0x00000005000f7c45 */ /* 0x000fca0008201000 */
[----:B---3--:R-:W-:-:S07]  /*0bd0*/  FADD R15, R0, -R15 ;  /* 0x8000000f000f7221 */ /* 0x008fce0000000000 */
.L_x_135:
[----:B------:R-:W-:Y:S01]  /*0be0*/  ISETP.GE.AND P0, PT, R28, R24, PT ;  /* 0x000000181c00720c */ /* 0x000fe20003f06270 */
[----:B------:R-:W-:-:S12]  /*0bf0*/  BSSY.RECONVERGENT B0, `(.L_x_94) ;  /* 0x0000134000007945 */ /* 0x000fd80003800200 */
[----:B------:R-:W-:Y:S05]  /*0c00*/  @P0 BRA `(.L_x_95) ;  /* 0x0000001000c80947 */ /* 0x000fea0003800000 */
[----:B------:R-:W1:Y:S01]  /*0c10*/  LDCU UR20, c[0x0][0x3a0] ;  /* 0x00007400ff1477ac */ /* 0x000e620008000800 */
[----:B------:R-:W-:Y:S02]  /*0c20*/  I2FP.F32.S32 R0, R13 ;  /* 0x0000000d00007245 */ /* 0x000fe40000201400 */
[----:B------:R-:W-:Y:S01]  /*0c30*/  MOV R12, UR11 ;  /* 0x0000000b000c7c02 */ /* 0x000fe20008000f00 */
[----:B------:R-:W2:Y:S01]  /*0c40*/  LDCU UR5, c[0x0][0x3bc] ;  /* 0x00007780ff0577ac */ /* 0x000ea20008000800 */
[----:B------:R-:W-:Y:S01]  /*0c50*/  MOV R11, R28 ;  /* 0x0000001c000b7202 */ /* 0x000fe20000000f00 */
[----:B------:R-:W3:Y:S01]  /*0c60*/  LDCU UR21, c[0x0][0x3ac] ;  /* 0x00007580ff1577ac */ /* 0x000ee20008000800 */
[----:B------:R-:W4:Y:S01]  /*0c70*/  LDCU UR14, c[0x0][0x3c8] ;  /* 0x00007900ff0e77ac */ /* 0x000f220008000800 */
[C---:B-1----:R-:W-:Y:S01]  /*0c80*/  FADD R10, R0.reuse, -UR20 ;  /* 0x80000014000a7e21 */ /* 0x042fe20008000000 */
[----:B--2---:R-:W-:-:S03]  /*0c90*/  FADD R2, R0, -UR5 ;  /* 0x8000000500027e21 */ /* 0x004fc60008000000 */
[-C--:B------:R-:W-:Y:S01]  /*0ca0*/  FMUL R7, R10, R10.reuse ;  /* 0x0000000a0a077220 */ /* 0x080fe20000400000 */
[----:B------:R-:W-:Y:S01]  /*0cb0*/  FMUL R6, R19, R10 ;  /* 0x0000000a13067220 */ /* 0x000fe20000400000 */
[----:B---3--:R-:W-:Y:S02]  /*0cc0*/  IMAD R8, R13, UR21, R28 ;  /* 0x000000150d087c24 */ /* 0x008fe4000f8e021c */
[----:B------:R-:W-:Y:S01]  /*0cd0*/  FMUL R5, R2, R2 ;  /* 0x0000000202057220 */ /* 0x000fe20000400000 */
[----:B----4-:R-:W-:Y:S01]  /*0ce0*/  FADD R0, R0, -UR14 ;  /* 0x8000000e00007e21 */ /* 0x010fe20008000000 */
[C---:B------:R-:W-:Y:S02]  /*0cf0*/  IMAD.SHL.U32 R9, R8.reuse, 0x4, RZ ;  /* 0x0000000408097824 */ /* 0x040fe400078e00ff */
[----:B------:R-:W-:Y:S02]  /*0d00*/  IMAD R8, R8, 0x3, RZ ;  /* 0x0000000308087824 */ /* 0x000fe400078e02ff */
[----:B------:R-:W-:-:S07]  /*0d10*/  FMUL R4, R0, R0 ;  /* 0x0000000000047220 */ /* 0x000fce0000400000 */
.L_x_134:
[----:B------:R-:W-:Y:S01]  /*0d20*/  I2FP.F32.S32 R41, R11 ;  /* 0x0000000b00297245 */ /* 0x000fe20000201400 */
[----:B------:R-:W1:Y:S01]  /*0d30*/  LDCU UR5, c[0x0][0x3b4] ;  /* 0x00007680ff0577ac */ /* 0x000e620008000800 */
[----:B------:R-:W-:Y:S01]  /*0d40*/  IADD3 R12, PT, PT, R12, 0x1, RZ ;  /* 0x000000010c0c7810 */ /* 0x000fe20007ffe0ff */
[----:B------:R-:W-:Y:S01]  /*0d50*/  BSSY.RECONVERGENT B4, `(.L_x_96) ;  /* 0x0000043000047945 */ /* 0x000fe20003800200 */
[----:B0-----:R-:W-:Y:S02]  /*0d60*/  HFMA2 R33, -RZ, RZ, 0, 0 ;  /* 0x00000000ff217431 */ /* 0x001fe400000001ff */
[----:B------:R-:W-:Y:S01]  /*0d70*/  FADD R42, R41, -UR23 ;  /* 0x80000017292a7e21 */ /* 0x000fe20008000000 */
[----:B------:R-:W-:Y:S02]  /*0d80*/  ISETP.NE.AND P0, PT, R12, RZ, PT ;  /* 0x000000ff0c00720c */ /* 0x000fe40003f05270 */
[----:B------:R-:W-:Y:S01]  /*0d90*/  MOV R44, RZ ;  /* 0x000000ff002c7202 */ /* 0x000fe20000000f00 */
[-C--:B------:R-:W-:Y:S01]  /*0da0*/  FFMA R32, R42, R42.reuse, R7 ;  /* 0x0000002a2a207223 */ /* 0x080fe20000000007 */
[----:B------:R-:W-:-:S03]  /*0db0*/  FFMA R31, R17, R42, R6 ;  /* 0x0000002a111f7223 */ /* 0x000fc60000000006 */
[----:B------:R-:W-:Y:S01]  /*0dc0*/  FADD R32, R27, R32 ;  /* 0x000000201b207221 */ /* 0x000fe20000000000 */
[----:B------:R-:W-:-:S03]  /*0dd0*/  FADD R31, R14, R31 ;  /* 0x0000001f0e1f7221 */ /* 0x000fc60000000000 */
[----:B------:R-:W-:Y:S01]  /*0de0*/  FMUL R30, R15, R32 ;  /* 0x000000200f1e7220 */ /* 0x000fe20000400000 */
[----:B-1----:R-:W-:-:S03]  /*0df0*/  MOV R3, UR5 ;  /* 0x0000000500037c02 */ /* 0x002fc60008000f00 */
[----:B------:R-:W-:-:S05]  /*0e00*/  FFMA R35, R31, R31, -R30 ;  /* 0x0000001f1f237223 */ /* 0x000fca000000081e */
[----:B------:R-:W-:-:S13]  /*0e10*/  FSETP.GEU.AND P1, PT, R35, RZ, PT ;  /* 0x000000ff2300720b */ /* 0x000fda0003f2e000 */
[----:B------:R-:W-:Y:S05]  /*0e20*/  @!P1 BRA `(.L_x_97) ;  /* 0x0000000000d49947 */ /* 0x000fea0003800000 */
[----:B------:R-:W-:Y:S01]  /*0e30*/  IADD3 R3, PT, PT, R35, -0xd000000, RZ ;  /* 0xf300000023037810 */ /* 0x000fe20007ffe0ff */
[----:B------:R1:W2:Y:S01]  /*0e40*/  MUFU.RSQ R30, R35 ;  /* 0x00000023001e7308 */ /* 0x0002a20000001400 */
[----:B------:R-:W-:Y:S02]  /*0e50*/  BSSY.RECONVERGENT B2, `(.L_x_98) ;  /* 0x000000c000027945 */ /* 0x000fe40003800200 */
[----:B------:R-:W-:-:S13]  /*0e60*/  ISETP.GT.U32.AND P1, PT, R3, 0x727fffff, PT ;  /* 0x727fffff0300780c */ /* 0x000fda0003f24070 */
[----:B-1----:R-:W-:Y:S05]  /*0e70*/  @!P1 BRA `(.L_x_99) ;  /* 0x0000000000149947 */ /* 0x002fea0003800000 */
[----:B------:R-:W-:Y:S02]  /*0e80*/  MOV R3, R35 ;  /* 0x0000002300037202 */ /* 0x000fe40000000f00 */
[----:B--2---:R-:W-:-:S07]  /*0e90*/  MOV R30, 0xeb0 ;  /* 0x00000eb0001e7802 */ /* 0x004fce0000000f00 */
[----:B0----5:R-:W-:Y:S05]  /*0ea0*/  CALL.REL.NOINC `($__internal_2_$__cuda_sm20_sqrt_rn_f32_slowpath) ;  /* 0x00000010003c7944 */ /* 0x021fea0003c00000 */
[----:B------:R-:W-:Y:S01]  /*0eb0*/  MOV R44, R43 ;  /* 0x0000002b002c7202 */ /* 0x000fe20000000f00 */
[----:B------:R-:W-:Y:S06]  /*0ec0*/  BRA `(.L_x_100) ;  /* 0x0000000000107947 */ /* 0x000fec0003800000 */
.L_x_99:
[----:B--2---:R-:W-:Y:S01]  /*0ed0*/  FMUL.FTZ R44, R35, R30 ;  /* 0x0000001e232c7220 */ /* 0x004fe20000410000 */
[----:B------:R-:W-:-:S03]  /*0ee0*/  FMUL.FTZ R30, R30, 0.5 ;  /* 0x3f0000001e1e7820 */ /* 0x000fc60000410000 */
[----:B------:R-:W-:-:S04]  /*0ef0*/  FFMA R3, -R44, R44, R35 ;  /* 0x0000002c2c037223 */ /* 0x000fc80000000123 */
[----:B------:R-:W-:-:S07]  /*0f00*/  FFMA R44, R3, R30, R44 ;  /* 0x0000001e032c7223 */ /* 0x000fce000000002c */
.L_x_100:
[----:B0-----:R-:W-:Y:S05]  /*0f10*/  BSYNC.RECONVERGENT B2 ;  /* 0x0000000000027941 */ /* 0x001fea0003800200 */
.L_x_98:
        /* <DEDUP_REMOVED lines=12> */
[----:B-----5:R-:W-:Y:S05]  /*0fe0*/  CALL.REL.NOINC `($__internal_3_$__cuda_sm3x_div_rn_noftz_f32_slowpath) ;  /* 0x0000001000487944 */ /* 0x020fea0003c00000 */
[----:B------:R-:W-:-:S07]  /*0ff0*/  MOV R33, R3 ;  /* 0x0000000300217202 */ /* 0x000fce0000000f00 */
.L_x_102:
[----:B------:R-:W-:Y:S05]  /*1000*/  BSYNC.RECONVERGENT B5 ;  /* 0x0000000000057941 */ /* 0x000fea0003800200 */
.L_x_101:
[----:B------:R-:W0:Y:S01]  /*1010*/  MUFU.RCP R3, R32 ;  /* 0x0000002000037308 */ /* 0x000e220000001000 */
[----:B------:R-:W-:Y:S01]  /*1020*/  FADD R40, R31, R44 ;  /* 0x0000002c1f287221 */ /* 0x000fe20000000000 */
[----:B------:R-:W-:Y:S01]  /*1030*/  MOV R36, UR22 ;  /* 0x0000001600247c02 */ /* 0x000fe20008000f00 */
[----:B------:R-:W-:Y:S04]  /*1040*/  BSSY.RECONVERGENT B5, `(.L_x_103) ;  /* 0x000000c000057945 */ /* 0x000fe80003800200 */
[----:B------:R-:W-:Y:S01]  /*1050*/  FFMA R31, R33, UR8, R36 ;  /* 0x00000008211f7c23 */ /* 0x000fe20008000024 */
        /* <DEDUP_REMOVED lines=10> */
.L_x_104:
[----:B------:R-:W-:Y:S05]  /*1100*/  BSYNC.RECONVERGENT B5 ;  /* 0x0000000000057941 */ /* 0x000fea0003800200 */
.L_x_103:
[----:B------:R-:W-:-:S05]  /*1110*/  MOV R30, UR25 ;  /* 0x00000019001e7c02 */ /* 0x000fca0008000f00 */
[----:B------:R-:W-:-:S05]  /*1120*/  FFMA R30, R3, UR8, R30 ;  /* 0x00000008031e7c23 */ /* 0x000fca000800001e */
[----:B------:R-:W-:-:S04]  /*1130*/  FSETP.GE.AND P1, PT, R31, R30, PT ;  /* 0x0000001e1f00720b */ /* 0x000fc80003f26000 */
[----:B------:R-:W-:Y:S02]  /*1140*/  FSEL R35, R3, R33, !P1 ;  /* 0x0000002103237208 */ /* 0x000fe40004800000 */
[----:B------:R-:W-:-:S03]  /*1150*/  FSEL R3, R30, R31, !P1 ;  /* 0x0000001f1e037208 */ /* 0x000fc60004800000 */
[-C--:B------:R-:W-:Y:S01]  /*1160*/  FFMA R33, R42, R35.reuse, UR23 ;  /* 0x000000172a217e23 */ /* 0x080fe20008000023 */
[----:B------:R-:W-:-:S07]  /*1170*/  FFMA R44, R10, R35, UR24 ;  /* 0x000000180a2c7e23 */ /* 0x000fce0008000023 */
.L_x_97:
[----:B0-----:R-:W-:Y:S05]  /*1180*/  BSYNC.RECONVERGENT B4 ;  /* 0x0000000000047941 */ /* 0x001fea0003800200 */
.L_x_96:
[----:B------:R-:W0:Y:S02]  /*1190*/  LDC.64 R30, c[0x0][0x388] ;  /* 0x0000e200ff1e7b82 */ /* 0x000e240000000a00 */
[----:B0-----:R-:W-:-:S05]  /*11a0*/  IMAD.WIDE R30, R8, 0x4, R30 ;  /* 0x00000004081e7825 */ /* 0x001fca00078e021e */
[----:B------:R-:W2:Y:S01]  /*11b0*/  LDG.E R32, desc[UR12][R30.64] ;  /* 0x0000000c1e207981 */ /* 0x000ea2000c1e1900 */
[----:B------:R-:W-:Y:S01]  /*11c0*/  BSSY.RECONVERGENT B4, `(.L_x_105) ;  /* 0x00000d2000047945 */ /* 0x000fe20003800200 */
[----:B--2---:R-:W-:-:S13]  /*11d0*/  FSETP.GT.AND P1, PT, R3, R32, PT ;  /* 0x000000200300720b */ /* 0x004fda0003f24000 */
[----:B------:R-:W-:Y:S05]  /*11e0*/  @!P1 BRA `(.L_x_106) ;  /* 0x0000000c003c9947 */ /* 0x000fea0003800000 */
[----:B------:R-:W-:Y:S01]  /*11f0*/  FADD R44, -R21, R44 ;  /* 0x0000002c152c7221 */ /* 0x000fe20000000100 */
[----:B------:R-:W-:Y:S01]  /*1200*/  FADD R40, -R22, R33 ;  /* 0x0000002116287221 */ /* 0x000fe20000000100 */
[----:B------:R-:W-:Y:S01]  /*1210*/  FADD R42, -R23, R3 ;  /* 0x00000003172a7221 */ /* 0x000fe20000000100 */
[----:B------:R0:W-:Y:S01]  /*1220*/  STG.E desc[UR12][R30.64], R3 ;  /* 0x000000031e007986 */ /* 0x0001e2000c10190c */
[----:B------:R-:W-:Y:S01]  /*1230*/  FMUL R33, R44, R44 ;  /* 0x0000002c2c217220 */ /* 0x000fe20000400000 */
[----:B------:R-:W-:Y:S03]  /*1240*/  BSSY.RECONVERGENT B2, `(.L_x_107) ;  /* 0x000000f000027945 */ /* 0x000fe60003800200 */
[----:B------:R-:W-:-:S04]  /*1250*/  FFMA R33, R40, R40, R33 ;  /* 0x0000002828217223 */ /* 0x000fc80000000021 */
[----:B------:R-:W-:-:S04]  /*1260*/  FFMA R34, R42, R42, R33 ;  /* 0x0000002a2a227223 */ /* 0x000fc80000000021 */
[----:B------:R0:W1:Y:S01]  /*1270*/  MUFU.RSQ R33, R34 ;  /* 0x0000002200217308 */ /* 0x0000620000001400 */
[----:B------:R-:W-:-:S04]  /*1280*/  IADD3 R32, PT, PT, R34, -0xd000000, RZ ;  /* 0xf300000022207810 */ /* 0x000fc80007ffe0ff */
[----:B------:R-:W-:-:S13]  /*1290*/  ISETP.GT.U32.AND P1, PT, R32, 0x727fffff, PT ;  /* 0x727fffff2000780c */ /* 0x000fda0003f24070 */
[----:B01----:R-:W-:Y:S05]  /*12a0*/  @!P1 BRA `(.L_x_108) ;  /* 0x0000000000109947 */ /* 0x003fea0003800000 */
[----:B------:R-:W-:Y:S01]  /*12b0*/  IMAD.MOV.U32 R3, RZ, RZ, R34 ;  /* 0x000000ffff037224 */ /* 0x000fe200078e0022 */
[----:B------:R-:W-:-:S07]  /*12c0*/  MOV R30, 0x12e0 ;  /* 0x000012e0001e7802 */ /* 0x000fce0000000f00 */
[----:B-----5:R-:W-:Y:S05]  /*12d0*/  CALL.REL.NOINC `($__internal_2_$__cuda_sm20_sqrt_rn_f32_slowpath) ;  /* 0x0000000c00307944 */ /* 0x020fea0003c00000 */
[----:B------:R-:W-:Y:S05]  /*12e0*/  BRA `(.L_x_109) ;  /* 0x0000000000107947 */ /* 0x000fea0003800000 */
.L_x_108:
[----:B------:R-:W-:Y:S01]  /*12f0*/  FMUL.FTZ R43, R34, R33 ;  /* 0x00000021222b7220 */ /* 0x000fe20000410000 */
[----:B------:R-:W-:-:S03]  /*1300*/  FMUL.FTZ R3, R33, 0.5 ;  /* 0x3f00000021037820 */ /* 0x000fc60000410000 */
[----:B------:R-:W-:-:S04]  /*1310*/  FFMA R30, -R43, R43, R34 ;  /* 0x0000002b2b1e7223 */ /* 0x000fc80000000122 */
[----:B------:R-:W-:-:S07]  /*1320*/  FFMA R43, R30, R3, R43 ;  /* 0x000000031e2b7223 */ /* 0x000fce000000002b */
.L_x_109:
[----:B------:R-:W-:Y:S05]  /*1330*/  BSYNC.RECONVERGENT B2 ;  /* 0x0000000000027941 */ /* 0x000fea0003800200 */
.L_x_107:
[----:B------:R-:W0:Y:S01]  /*1340*/  MUFU.RCP R30, R43 ;  /* 0x0000002b001e7308 */ /* 0x000e220000001000 */
[----:B------:R-:W-:Y:S07]  /*1350*/  BSSY.RECONVERGENT B5, `(.L_x_110) ;  /* 0x000000c000057945 */ /* 0x000fee0003800200 */
[----:B------:R-:W1:Y:S01]  /*1360*/  FCHK P1, R40, R43 ;  /* 0x0000002b28007302 */ /* 0x000e620000020000 */
[----:B0-----:R-:W-:-:S04]  /*1370*/  FFMA R3, R30, -R43, 1 ;  /* 0x3f8000001e037423 */ /* 0x001fc8000000082b */
[----:B------:R-:W-:-:S04]  /*1380*/  FFMA R3, R30, R3, R30 ;  /* 0x000000031e037223 */ /* 0x000fc8000000001e */
[----:B------:R-:W-:-:S04]  /*1390*/  FFMA R30, R40, R3, RZ ;  /* 0x00000003281e7223 */ /* 0x000fc800000000ff */
[----:B------:R-:W-:-:S04]  /*13a0*/  FFMA R31, R30, -R43, R40 ;  /* 0x8000002b1e1f7223 */ /* 0x000fc80000000028 */
[----:B------:R-:W-:Y:S01]  /*13b0*/  FFMA R31, R3, R31, R30 ;  /* 0x0000001f031f7223 */ /* 0x000fe2000000001e */
[----:B-1----:R-:W-:Y:S06]  /*13c0*/  @!P1 BRA `(.L_x_111) ;  /* 0x0000000000109947 */ /* 0x002fec0003800000 */
[----:B------:R-:W-:Y:S02]  /*13d0*/  MOV R45, R43 ;  /* 0x0000002b002d7202 */ /* 0x000fe40000000f00 */
[----:B------:R-:W-:-:S07]  /*13e0*/  MOV R30, 0x1400 ;  /* 0x00001400001e7802 */ /* 0x000fce0000000f00 */
[----:B-----5:R-:W-:Y:S05]  /*13f0*/  CALL.REL.NOINC `($__internal_3_$__cuda_sm3x_div_rn_noftz_f32_slowpath) ;  /* 0x0000000c00447944 */ /* 0x020fea0003c00000 */
[----:B------:R-:W-:-:S07]  /*1400*/  MOV R31, R3 ;  /* 0x00000003001f7202 */ /* 0x000fce0000000f00 */
.L_x_111:
[----:B------:R-:W-:Y:S05]  /*1410*/  BSYNC.RECONVERGENT B5 ;  /* 0x0000000000057941 */ /* 0x000fea0003800200 */
.L_x_110:
        /* <DEDUP_REMOVED lines=10> */
[----:B------:R-:W-:Y:S02]  /*14c0*/  MOV R45, R43 ;  /* 0x0000002b002d7202 */ /* 0x000fe40000000f00 */
[----:B------:R-:W-:-:S07]  /*14d0*/  MOV R30, 0x14f0 ;  /* 0x000014f0001e7802 */ /* 0x000fce0000000f00 */
[----:B-----5:R-:W-:Y:S05]  /*14e0*/  CALL.REL.NOINC `($__internal_3_$__cuda_sm3x_div_rn_noftz_f32_slowpath) ;  /* 0x0000000c00087944 */ /* 0x020fea0003c00000 */
[----:B------:R-:W-:-:S07]  /*14f0*/  MOV R32, R3 ;  /* 0x0000000300207202 */ /* 0x000fce0000000f00 */
.L_x_113:
[----:B------:R-:W-:Y:S05]  /*1500*/  BSYNC.RECONVERGENT B5 ;  /* 0x0000000000057941 */ /* 0x000fea0003800200 */
.L_x_112:
        /* <DEDUP_REMOVED lines=14> */
.L_x_115:
[----:B------:R-:W-:Y:S05]  /*15f0*/  BSYNC.RECONVERGENT B5 ;  /* 0x0000000000057941 */ /* 0x000fea0003800200 */
.L_x_114:
[----:B------:R-:W-:Y:S01]  /*1600*/  FADD R40, R41, -UR15 ;  /* 0x8000000f29287e21 */ /* 0x000fe20008000000 */
[----:B------:R-:W-:Y:S01]  /*1610*/  MOV R30, UR9 ;  /* 0x00000009001e7c02 */ /* 0x000fe20008000f00 */
[----:B------:R-:W-:Y:S02]  /*1620*/  BSSY.RECONVERGENT B2, `(.L_x_116) ;  /* 0x0000010000027945 */ /* 0x000fe40003800200 */
[----:B------:R-:W-:-:S04]  /*1630*/  FFMA R3, R40, R40, R5 ;  /* 0x0000002828037223 */ /* 0x000fc80000000005 */
[----:B------:R-:W-:-:S04]  /*1640*/  FFMA R30, R30, UR9, R3 ;  /* 0x000000091e1e7c23 */ /* 0x000fc80008000003 */
[----:B------:R0:W1:Y:S01]  /*1650*/  MUFU.RSQ R3, R30 ;  /* 0x0000001e00037308 */ /* 0x0000620000001400 */
[----:B------:R-:W-:-:S04]  /*1660*/  IADD3 R34, PT, PT, R30, -0xd000000, RZ ;  /* 0xf30000001e227810 */ /* 0x000fc80007ffe0ff */
[----:B------:R-:W-:-:S13]  /*1670*/  ISETP.GT.U32.AND P1, PT, R34, 0x727fffff, PT ;  /* 0x727fffff2200780c */ /* 0x000fda0003f24070 */
[----:B01----:R-:W-:Y:S05]  /*1680*/  @!P1 BRA `(.L_x_117) ;  /* 0x0000000000149947 */ /* 0x003fea0003800000 */
[----:B------:R-:W-:Y:S02]  /*1690*/  MOV R3, R30 ;  /* 0x0000001e00037202 */ /* 0x000fe40000000f00 */
[----:B------:R-:W-:-:S07]  /*16a0*/  MOV R30, 0x16c0 ;  /* 0x000016c0001e7802 */ /* 0x000fce0000000f00 */
[----:B-----5:R-:W-:Y:S05]  /*16b0*/  CALL.REL.NOINC `($__internal_2_$__cuda_sm20_sqrt_rn_f32_slowpath) ;  /* 0x0000000800387944 */ /* 0x020fea0003c00000 */
[----:B------:R-:W-:Y:S01]  /*16c0*/  MOV R45, R43 ;  /* 0x0000002b002d7202 */ /* 0x000fe20000000f00 */
[----:B------:R-:W-:Y:S06]  /*16d0*/  BRA `(.L_x_118) ;  /* 0x0000000000107947 */ /* 0x000fec0003800000 */
.L_x_117:
[----:B------:R-:W-:Y:S01]  /*16e0*/  FMUL.FTZ R45, R30, R3 ;  /* 0x000000031e2d7220 */ /* 0x000fe20000410000 */
[----:B------:R-:W-:-:S03]  /*16f0*/  FMUL.FTZ R3, R3, 0.5 ;  /* 0x3f00000003037820 */ /* 0x000fc60000410000 */
[----:B------:R-:W-:-:S04]  /*1700*/  FFMA R30, -R45, R45, R30 ;  /* 0x0000002d2d1e7223 */ /* 0x000fc8000000011e */
[----:B------:R-:W-:-:S07]  /*1710*/  FFMA R45, R30, R3, R45 ;  /* 0x000000031e2d7223 */ /* 0x000fce000000002d */
.L_x_118:
[----:B------:R-:W-:Y:S05]  /*1720*/  BSYNC.RECONVERGENT B2 ;  /* 0x0000000000027941 */ /* 0x000fea0003800200 */
.L_x_116:
        /* <DEDUP_REMOVED lines=9> */
[----:B------:R-:W-:-:S07]  /*17c0*/  MOV R30, 0x17e0 ;  /* 0x000017e0001e7802 */ /* 0x000fce0000000f00 */
[----:B-----5:R-:W-:Y:S05]  /*17d0*/  CALL.REL.NOINC `($__internal_3_$__cuda_sm3x_div_rn_noftz_f32_slowpath) ;  /* 0x00000008004c7944 */ /* 0x020fea0003c00000 */
[----:B------:R-:W-:-:S07]  /*17e0*/  MOV R42, R3 ;  /* 0x00000003002a7202 */ /* 0x000fce0000000f00 */
.L_x_120:
[----:B------:R-:W-:Y:S05]  /*17f0*/  BSYNC.RECONVERGENT B5 ;  /* 0x0000000000057941 */ /* 0x000fea0003800200 */
.L_x_119:
        /* <DEDUP_REMOVED lines=9> */
[----:B------:R-:W-:Y:S01]  /*1890*/  IMAD.MOV.U32 R40, RZ, RZ, R2 ;  /* 0x000000ffff287224 */ /* 0x000fe200078e0002 */
[----:B------:R-:W-:-:S07]  /*18a0*/  MOV R30, 0x18c0 ;  /* 0x000018c0001e7802 */ /* 0x000fce0000000f00 */
[----:B-----5:R-:W-:Y:S05]  /*18b0*/  CALL.REL.NOINC `($__internal_3_$__cuda_sm3x_div_rn_noftz_f32_slowpath) ;  /* 0x0000000800147944 */ /* 0x020fea0003c00000 */
[----:B------:R-:W-:-:S07]  /*18c0*/  MOV R43, R3 ;  /* 0x00000003002b7202 */ /* 0x000fce0000000f00 */
.L_x_122:
[----:B------:R-:W-:Y:S05]  /*18d0*/  BSYNC.RECONVERGENT B5 ;  /* 0x0000000000057941 */ /* 0x000fea0003800200 */
.L_x_121:
[----:B------:R-:W0:Y:S01]  /*18e0*/  MUFU.RCP R30, R45 ;  /* 0x0000002d001e7308 */ /* 0x000e220000001000 */
[----:B------:R-:W-:Y:S01]  /*18f0*/  MOV R34, UR9 ;  /* 0x0000000900227c02 */ /* 0x000fe20008000f00 */
[----:B------:R-:W-:Y:S06]  /*1900*/  BSSY.RECONVERGENT B5, `(.L_x_123) ;  /* 0x000000b000057945 */ /* 0x000fec0003800200 */
[----:B------:R-:W1:Y:S01]  /*1910*/  FCHK P1, R34, R45 ;  /* 0x0000002d22007302 */ /* 0x000e620000020000 */
[----:B0-----:R-:W-:-:S04]  /*1920*/  FFMA R3, R30, -R45, 1 ;  /* 0x3f8000001e037423 */ /* 0x001fc8000000082d */
[----:B------:R-:W-:-:S04]  /*1930*/  FFMA R3, R30, R3, R30 ;  /* 0x000000031e037223 */ /* 0x000fc8000000001e */
[----:B------:R-:W-:-:S04]  /*1940*/  FFMA R30, R3, UR9, RZ ;  /* 0x00000009031e7c23 */ /* 0x000fc800080000ff */
[----:B------:R-:W-:-:S04]  /*1950*/  FFMA R35, R30, -R45, UR9 ;  /* 0x000000091e237e23 */ /* 0x000fc8000800082d */
[----:B------:R-:W-:Y:S01]  /*1960*/  FFMA R3, R3, R35, R30 ;  /* 0x0000002303037223 */ /* 0x000fe2000000001e */
[----:B-1----:R-:W-:Y:S06]  /*1970*/  @!P1 BRA `(.L_x_124) ;  /* 0x00000000000c9947 */ /* 0x002fec0003800000 */
[----:B------:R-:W-:Y:S02]  /*1980*/  MOV R40, UR9 ;  /* 0x0000000900287c02 */ /* 0x000fe40008000f00 */
[----:B------:R-:W-:-:S07]  /*1990*/  MOV R30, 0x19b0 ;  /* 0x000019b0001e7802 */ /* 0x000fce0000000f00 */
[----:B-----5:R-:W-:Y:S05]  /*19a0*/  CALL.REL.NOINC `($__internal_3_$__cuda_sm3x_div_rn_noftz_f32_slowpath) ;  /* 0x0000000400d87944 */ /* 0x020fea0003c00000 */
.L_x_124:
[----:B------:R-:W-:Y:S05]  /*19b0*/  BSYNC.RECONVERGENT B5 ;  /* 0x0000000000057941 */ /* 0x000fea0003800200 */
.L_x_123:
[----:B------:R-:W-:Y:S01]  /*19c0*/  FADD R40, R41, -UR16 ;  /* 0x8000001029287e21 */ /* 0x000fe20008000000 */
[----:B------:R-:W-:Y:S01]  /*19d0*/  FFMA R42, R42, R31, 1 ;  /* 0x3f8000002a2a7423 */ /* 0x000fe2000000001f */
[----:B------:R-:W-:Y:S02]  /*19e0*/  BSSY.RECONVERGENT B2, `(.L_x_125) ;  /* 0x0000012000027945 */ /* 0x000fe40003800200 */
[----:B------:R-:W-:Y:S01]  /*19f0*/  FFMA R30, R40, R40, R4 ;  /* 0x00000028281e7223 */ /* 0x000fe20000000004 */
[----:B------:R-:W-:-:S03]  /*1a00*/  FFMA R42, R43, R32, R42 ;  /* 0x000000202b2a7223 */ /* 0x000fc6000000002a */
[----:B------:R-:W-:Y:S01]  /*1a10*/  FADD R30, R25, R30 ;  /* 0x0000001e191e7221 */ /* 0x000fe20000000000 */
[----:B------:R-:W-:-:S03]  /*1a20*/  FFMA R44, R3, R33, R42 ;  /* 0x00000021032c7223 */ /* 0x000fc6000000002a */
[----:B------:R0:W1:Y:S01]  /*1a30*/  MUFU.RSQ R35, R30 ;  /* 0x0000001e00237308 */ /* 0x0000620000001400 */
[----:B------:R-:W-:Y:S01]  /*1a40*/  IADD3 R34, PT, PT, R30, -0xd000000, RZ ;  /* 0xf30000001e227810 */ /* 0x000fe20007ffe0ff */
[----:B------:R-:W-:-:S03]  /*1a50*/  FFMA R44, R44, -24, RZ ;  /* 0xc1c000002c2c7823 */ /* 0x000fc600000000ff */
[----:B------:R-:W-:-:S13]  /*1a60*/  ISETP.GT.U32.AND P1, PT, R34, 0x727fffff, PT ;  /* 0x727fffff2200780c */ /* 0x000fda0003f24070 */
[----:B01----:R-:W-:Y:S05]  /*1a70*/  @!P1 BRA `(.L_x_126) ;  /* 0x0000000000109947 */ /* 0x003fea0003800000 */
[----:B------:R-:W-:Y:S02]  /*1a80*/  MOV R3, R30 ;  /* 0x0000001e00037202 */ /* 0x000fe40000000f00 */
[----:B------:R-:W-:-:S07]  /*1a90*/  MOV R30, 0x1ab0 ;  /* 0x00001ab0001e7802 */ /* 0x000fce0000000f00 */
[----:B-----5:R-:W-:Y:S05]  /*1aa0*/  CALL.REL.NOINC `($__internal_2_$__cuda_sm20_sqrt_rn_f32_slowpath) ;  /* 0x00000004003c7944 */ /* 0x020fea0003c00000 */
[----:B------:R-:W-:Y:S05]  /*1ab0*/  BRA `(.L_x_127) ;  /* 0x0000000000107947 */ /* 0x000fea0003800000 */
.L_x_126:
[----:B------:R-:W-:Y:S01]  /*1ac0*/  FMUL.FTZ R43, R30, R35 ;  /* 0x000000231e2b7220 */ /* 0x000fe20000410000 */
[----:B------:R-:W-:-:S03]  /*1ad0*/  FMUL.FTZ R3, R35, 0.5 ;  /* 0x3f00000023037820 */ /* 0x000fc60000410000 */
[----:B------:R-:W-:-:S04]  /*1ae0*/  FFMA R30, -R43, R43, R30 ;  /* 0x0000002b2b1e7223 */ /* 0x000fc8000000011e */
[----:B------:R-:W-:-:S07]  /*1af0*/  FFMA R43, R30, R3, R43 ;  /* 0x000000031e2b7223 */ /* 0x000fce000000002b */
.L_x_127:
[----:B------:R-:W-:Y:S05]  /*1b00*/  BSYNC.RECONVERGENT B2 ;  /* 0x0000000000027941 */ /* 0x000fea0003800200 */
.L_x_125:
        /* <DEDUP_REMOVED lines=13> */
.L_x_129:
[----:B------:R-:W-:Y:S05]  /*1be0*/  BSYNC.RECONVERGENT B5 ;  /* 0x0000000000057941 */ /* 0x000fea0003800200 */
.L_x_128:
        /* <DEDUP_REMOVED lines=14> */
.L_x_131:
[----:B------:R-:W-:Y:S05]  /*1cd0*/  BSYNC.RECONVERGENT B5 ;  /* 0x0000000000057941 */ /* 0x000fea0003800200 */
.L_x_130:
        /* <DEDUP_REMOVED lines=10> */
[----:B------:R-:W-:Y:S02]  /*1d80*/  MOV R45, R43 ;  /* 0x0000002b002d7202 */ /* 0x000fe40000000f00 */
[----:B------:R-:W-:Y:S02]  /*1d90*/  MOV R40, UR10 ;  /* 0x0000000a00287c02 */ /* 0x000fe40008000f00 */
[----:B------:R-:W-:-:S07]  /*1da0*/  MOV R30, 0x1dc0 ;  /* 0x00001dc0001e7802 */ /* 0x000fce0000000f00 */
[----:B-----5:R-:W-:Y:S05]  /*1db0*/  CALL.REL.NOINC `($__internal_3_$__cuda_sm3x_div_rn_noftz_f32_slowpath) ;  /* 0x0000000000d47944 */ /* 0x020fea0003c00000 */
.L_x_133:
[----:B------:R-:W-:Y:S05]  /*1dc0*/  BSYNC.RECONVERGENT B5 ;  /* 0x0000000000057941 */ /* 0x000fea0003800200 */
.L_x_132:
[----:B------:R-:W-:Y:S01]  /*1dd0*/  FFMA R42, R42, R31, 1 ;  /* 0x3f8000002a2a7423 */ /* 0x000fe2000000001f */
[----:B------:R-:W-:Y:S01]  /*1de0*/  IADD3 R30, P1, PT, R9, UR18, RZ ;  /* 0x00000012091e7c10 */ /* 0x000fe2000ff3e0ff */
[----:B------:R-:W-:Y:S02]  /*1df0*/  IMAD.MOV.U32 R36, RZ, RZ, 0xff ;  /* 0x000000ffff247424 */ /* 0x000fe400078e00ff */
[----:B------:R-:W-:Y:S01]  /*1e00*/  FFMA R42, R41, R32, R42 ;  /* 0x00000020292a7223 */ /* 0x000fe2000000002a */
[----:B------:R-:W-:-:S03]  /*1e10*/  LEA.HI.X.SX32 R31, R9, UR19, 0x1, P1 ;  /* 0x00000013091f7c11 */ /* 0x000fc600088f0eff */
[----:B------:R-:W-:Y:S02]  /*1e20*/  FFMA R3, R3, R33, R42 ;  /* 0x0000002103037223 */ /* 0x000fe4000000002a */
[----:B------:R0:W-:Y:S02]  /*1e30*/  STG.E.U8 desc[UR12][R30.64+0x3], R36 ;  /* 0x000003241e007986 */ /* 0x0001e4000c10110c */
[----:B------:R-:W-:-:S04]  /*1e40*/  FFMA R3, R3, -24, R44 ;  /* 0xc1c0000003037823 */ /* 0x000fc8000000002c */
[--C-:B-----5:R-:W-:Y:S01]  /*1e50*/  FADD R32, R16, R3.reuse ;  /* 0x0000000310207221 */ /* 0x120fe20000000000 */
[--C-:B------:R-:W-:Y:S01]  /*1e60*/  FADD R34, R18, R3.reuse ;  /* 0x0000000312227221 */ /* 0x100fe20000000000 */
[----:B------:R-:W-:Y:S02]  /*1e70*/  FADD R3, R20, R3 ;  /* 0x0000000314037221 */ /* 0x000fe40000000000 */
[----:B------:R-:W1:Y:S08]  /*1e80*/  F2I.U32.TRUNC.NTZ R33, R32 ;  /* 0x0000002000217305 */ /* 0x000e70000020f000 */
[----:B------:R-:W2:Y:S01]  /*1e90*/  F2I.U32.TRUNC.NTZ R35, R34 ;  /* 0x0000002200237305 */ /* 0x000ea2000020f000 */
[----:B-1----:R0:W-:Y:S07]  /*1ea0*/  STG.E.U8 desc[UR12][R30.64], R33 ;  /* 0x000000211e007986 */ /* 0x0021ee000c10110c */
[----:B------:R-:W1:Y:S01]  /*1eb0*/  F2I.U32.TRUNC.NTZ R3, R3 ;  /* 0x0000000300037305 */ /* 0x000e62000020f000 */
[----:B--2---:R0:W-:Y:S04]  /*1ec0*/  STG.E.U8 desc[UR12][R30.64+0x1], R35 ;  /* 0x000001231e007986 */ /* 0x0041e8000c10110c */
[----:B-1----:R0:W-:Y:S02]  /*1ed0*/  STG.E.U8 desc[UR12][R30.64+0x2], R3 ;  /* 0x000002031e007986 */ /* 0x0021e4000c10110c */
.L_x_106:
[----:B------:R-:W-:Y:S05]  /*1ee0*/  BSYNC.RECONVERGENT B4 ;  /* 0x0000000000047941 */ /* 0x000fea0003800200 */
.L_x_105:
[----:B------:R-:W-:Y:S02]  /*1ef0*/  IADD3 R11, PT, PT, R11, 0x1, RZ ;  /* 0x000000010b0b7810 */ /* 0x000fe40007ffe0ff */
[----:B------:R-:W-:Y:S02]  /*1f00*/  IADD3 R9, PT, PT, R9, 0x4, RZ ;  /* 0x0000000409097810 */ /* 0x000fe40007ffe0ff */
[----:B------:R-:W-:Y:S01]  /*1f10*/  IADD3 R8, PT, PT, R8, 0x3, RZ ;  /* 0x0000000308087810 */ /* 0x000fe20007ffe0ff */
[----:B------:R-:W-:Y:S06]  /*1f20*/  @P0 BRA `(.L_x_134) ;  /* 0xffffffec007c0947 */ /* 0x000fec000383ffff */
.L_x_95:
[----:B0-----:R-:W-:Y:S05]  /*1f30*/  BSYNC.RECONVERGENT B0 ;  /* 0x0000000000007941 */ /* 0x001fea0003800200 */
.L_x_94:
[----:B------:R-:W-:-:S04]  /*1f40*/  IADD3 R13, PT, PT, R13, 0x1, RZ ;  /* 0x000000010d0d7810 */ /* 0x000fc80007ffe0ff */
[----:B------:R-:W-:-:S13]  /*1f50*/  ISETP.NE.AND P0, PT, R13, R26, PT ;  /* 0x0000001a0d00720c */ /* 0x000fda0003f05270 */
[----:B------:R-:W-:Y:S05]  /*1f60*/  @P0 BRA `(.L_x_135) ;  /* 0xffffffec001c0947 */ /* 0x000fea000383ffff */
.L_x_93:
[----:B0-----:R-:W-:Y:S05]  /*1f70*/  BSYNC.RECONVERGENT B1 ;  /* 0x0000000000017941 */ /* 0x001fea0003800200 */
.L_x_92:
[----:B------:R-:W-:Y:S05]  /*1f80*/  BRA.U UP0, `(.L_x_136) ;  /* 0xffffffe500287547 */ /* 0x000fea000b83ffff */
[----:B------:R-:W-:Y:S05]  /*1f90*/  EXIT ;  /* 0x000000000000794d */ /* 0x000fea0003800000 */
        .weak           $__internal_2_$__cuda_sm20_sqrt_rn_f32_slowpath
        .type           $__internal_2_$__cuda_sm20_sqrt_rn_f32_slowpath,@function
        .size           $__internal_2_$__cuda_sm20_sqrt_rn_f32_slowpath,($__internal_3_$__cuda_sm3x_div_rn_noftz_f32_slowpath - $__internal_2_$__cuda_sm20_sqrt_rn_f32_slowpath)
$__internal_2_$__cuda_sm20_sqrt_rn_f32_slowpath:
        /* <DEDUP_REMOVED lines=10> */
[----:B------:R-:W-:-:S04]  /*2040*/  @P1 FFMA R37, R3, 1.84467440737095516160e+19, RZ ;  /* 0x5f80000003251823 */ /* 0x000fc800000000ff */
[----:B------:R-:W0:Y:S02]  /*2050*/  @P1 MUFU.RSQ R38, R37 ;  /* 0x0000002500261308 */ /* 0x000e240000001400 */
[----:B0-----:R-:W-:Y:S01]  /*2060*/  @P1 FMUL.FTZ R34, R37, R38 ;  /* 0x0000002625221220 */ /* 0x001fe20000410000 */
[----:B------:R-:W-:-:S03]  /*2070*/  @P1 FMUL.FTZ R35, R38, 0.5 ;  /* 0x3f00000026231820 */ /* 0x000fc60000410000 */
[----:B------:R-:W-:-:S04]  /*2080*/  @P1 FADD.FTZ R36, -R34, -RZ ;  /* 0x800000ff22241221 */ /* 0x000fc80000010100 */
[----:B------:R-:W-:Y:S01]  /*2090*/  @P1 FFMA R39, R34, R36, R37 ;  /* 0x0000002422271223 */ /* 0x000fe20000000025 */
[----:B------:R-:W-:-:S03]  /*20a0*/  @!P1 MOV R36, R3 ;  /* 0x0000000300249202 */ /* 0x000fc60000000f00 */
[----:B------:R-:W-:-:S04]  /*20b0*/  @P1 FFMA R35, R39, R35, R34 ;  /* 0x0000002327231223 */ /* 0x000fc80000000022 */
[----:B------:R-:W-:-:S07]  /*20c0*/  @P1 FMUL.FTZ R36, R35, 2.3283064365386962891e-10 ;  /* 0x2f80000023241820 */ /* 0x000fce0000410000 */
.L_x_137:
[----:B------:R-:W-:Y:S01]  /*20d0*/  HFMA2 R35, -RZ, RZ, 0, 0 ;  /* 0x00000000ff237431 */ /* 0x000fe200000001ff */
[----:B------:R-:W-:Y:S02]  /*20e0*/  MOV R34, R30 ;  /* 0x0000001e00227202 */ /* 0x000fe40000000f00 */
[----:B------:R-:W-:Y:S02]  /*20f0*/  MOV R43, R36 ;  /* 0x00000024002b7202 */ /* 0x000fe40000000f00 */
[----:B------:R-:W-:Y:S05]  /*2100*/  RET.REL.NODEC R34 `(RenderSpheres) ;  /* 0xffffffdc22bc7950 */ /* 0x000fea0003c3ffff */
        .weak           $__internal_3_$__cuda_sm3x_div_rn_noftz_f32_slowpath
        .type           $__internal_3_$__cuda_sm3x_div_rn_noftz_f32_slowpath,@function
        .size           $__internal_3_$__cuda_sm3x_div_rn_noftz_f32_slowpath,(.L_x_153 - $__internal_3_$__cuda_sm3x_div_rn_noftz_f32_slowpath)
$__internal_3_$__cuda_sm3x_div_rn_noftz_f32_slowpath:
[----:B------:R-:W-:Y:S01]  /*2110*/  SHF.R.U32.HI R34, RZ, 0x17, R45 ;  /* 0x00000017ff227819 */ /* 0x000fe2000001162d */
[----:B------:R-:W-:Y:S01]  /*2120*/  BSSY.RECONVERGENT B2, `(.L_x_138) ;  /* 0x0000063000027945 */ /* 0x000fe20003800200 */
[----:B------:R-:W-:Y:S02]  /*2130*/  SHF.R.U32.HI R37, RZ, 0x17, R40 ;  /* 0x00000017ff257819 */ /* 0x000fe40000011628 */
[----:B------:R-:W-:Y:S02]  /*2140*/  LOP3.LUT R34, R34, 0xff, RZ, 0xc0, !PT ;  /* 0x000000ff22227812 */ /* 0x000fe400078ec0ff */
[----:B------:R-:W-:Y:S02]  /*2150*/  LOP3.LUT R37, R37, 0xff, RZ, 0xc0, !PT ;  /* 0x000000ff25257812 */ /* 0x000fe400078ec0ff */
[----:B------:R-:W-:Y:S02]  /*2160*/  IADD3 R3, PT, PT, R34, -0x1, RZ ;  /* 0xffffffff22037810 */ /* 0x000fe40007ffe0ff */
[----:B------:R-:W-:-:S02]  /*2170*/  IADD3 R36, PT, PT, R37, -0x1, RZ ;  /* 0xffffffff25247810 */ /* 0x000fc40007ffe0ff */
[----:B------:R-:W-:Y:S02]  /*2180*/  ISETP.GT.U32.AND P1, PT, R3, 0xfd, PT ;  /* 0x000000fd0300780c */ /* 0x000fe40003f24070 */
[----:B------:R-:W-:Y:S02]  /*2190*/  MOV R39, R45 ;  /* 0x0000002d00277202 */ /* 0x000fe40000000f00 */
[----:B------:R-:W-:-:S13]  /*21a0*/  ISETP.GT.U32.OR P1, PT, R36, 0xfd, P1 ;  /* 0x000000fd2400780c */ /* 0x000fda0000f24470 */
[----:B------:R-:W-:Y:S01]  /*21b0*/  @!P1 IMAD.MOV.U32 R35, RZ, RZ, RZ ;  /* 0x000000ffff239224 */ /* 0x000fe200078e00ff */
        /* <DEDUP_REMOVED lines=24> */
.L_x_139:
[----:B------:R-:W-:Y:S01]  /*2340*/  LEA R38, R34, 0xc0800000, 0x17 ;  /* 0xc080000022267811 */ /* 0x000fe200078eb8ff */
[----:B------:R-:W-:Y:S01]  /*2350*/  BSSY.RECONVERGENT B3, `(.L_x_144) ;  /* 0x0000036000037945 */ /* 0x000fe20003800200 */
[----:B------:R-:W-:Y:S02]  /*2360*/  IADD3 R37, PT, PT, R37, -0x7f, RZ ;  /* 0xffffff8125257810 */ /* 0x000fe40007ffe0ff */
[----:B------:R-:W-:-:S04]  /*2370*/  IADD3 R38, PT, PT, -R38, R39, RZ ;  /* 0x0000002726267210 */ /* 0x000fc80007ffe1ff */
[----:B------:R0:W1:Y:S02]  /*2380*/  MUFU.RCP R3, R38 ;  /* 0x0000002600037308 */ /* 0x0000640000001000 */
[----:B0-----:R-:W-:-:S04]  /*2390*/  FADD.FTZ R38, -R38, -RZ ;  /* 0x800000ff26267221 */ /* 0x001fc80000010100 */
[----:B-1----:R-:W-:-:S04]  /*23a0*/  FFMA R36, R3, R38, 1 ;  /* 0x3f80000003247423 */ /* 0x002fc80000000026 */
[----:B------:R-:W-:Y:S01]  /*23b0*/  FFMA R36, R3, R36, R3 ;  /* 0x0000002403247223 */ /* 0x000fe20000000003 */
[----:B------:R-:W-:-:S04]  /*23c0*/  IMAD R3, R37, -0x800000, R40 ;  /* 0xff80000025037824 */ /* 0x000fc800078e0228 */
        /* <DEDUP_REMOVED lines=23> */
[C---:B------:R-:W-:Y:S02]  /*2540*/  ISETP.NE.AND P3, PT, R34.reuse, RZ, PT ;  /* 0x000000ff2200720c */ /* 0x040fe40003f65270 */
[----:B------:R-:W-:Y:S02]  /*2550*/  LOP3.LUT R35, R35, 0x7fffff, RZ, 0xc0, !PT ;  /* 0x007fffff23237812 */ /* 0x000fe400078ec0ff */
[C---:B------:R-:W-:Y:S02]  /*2560*/  ISETP.NE.AND P2, PT, R34.reuse, RZ, PT ;  /* 0x000000ff2200720c */ /* 0x040fe40003f45270 */
[----:B------:R-:W-:Y:S02]  /*2570*/  LOP3.LUT R38, R35, 0x800000, RZ, 0xfc, !PT ;  /* 0x0080000023267812 */ /* 0x000fe400078efcff */
[----:B------:R-:W-:-:S02]  /*2580*/  IADD3 R35, PT, PT, R34, 0x20, RZ ;  /* 0x0000002022237810 */ /* 0x000fc40007ffe0ff */
        /* <DEDUP_REMOVED lines=14> */
.L_x_146:
[----:B------:R-:W-:-:S04]  /*2670*/  LOP3.LUT R3, R3, 0x80000000, RZ, 0xc0, !PT ;  /* 0x8000000003037812 */ /* 0x000fc800078ec0ff */
[----:B------:R-:W-:Y:S01]  /*2680*/  LOP3.LUT R3, R3, 0x7f800000, RZ, 0xfc, !PT ;  /* 0x7f80000003037812 */ /* 0x000fe200078efcff */
[----:B------:R-:W-:Y:S06]  /*2690*/  BRA `(.L_x_147) ;  /* 0x0000000000047947 */ /* 0x000fec0003800000 */
.L_x_145:
[----:B------:R-:W-:-:S07]  /*26a0*/  LEA R3, R40, R3, 0x17 ;  /* 0x0000000328037211 */ /* 0x000fce00078eb8ff */
.L_x_147:
[----:B------:R-:W-:Y:S05]  /*26b0*/  BSYNC.RECONVERGENT B3 ;  /* 0x0000000000037941 */ /* 0x000fea0003800200 */
.L_x_144:
[----:B------:R-:W-:Y:S05]  /*26c0*/  BRA `(.L_x_148) ;  /* 0x0000000000207947 */ /* 0x000fea0003800000 */
.L_x_143:
[----:B------:R-:W-:-:S04]  /*26d0*/  LOP3.LUT R39, R39, 0x80000000, R40, 0x48, !PT ;  /* 0x8000000027277812 */ /* 0x000fc800078e4828 */
[----:B------:R-:W-:Y:S01]  /*26e0*/  LOP3.LUT R3, R39, 0x7f800000, RZ, 0xfc, !PT ;  /* 0x7f80000027037812 */ /* 0x000fe200078efcff */
[----:B------:R-:W-:Y:S06]  /*26f0*/  BRA `(.L_x_148) ;  /* 0x0000000000147947 */ /* 0x000fec0003800000 */
.L_x_142:
[----:B------:R-:W-:Y:S01]  /*2700*/  LOP3.LUT R3, R39, 0x80000000, R40, 0x48, !PT ;  /* 0x8000000027037812 */ /* 0x000fe200078e4828 */
[----:B------:R-:W-:Y:S06]  /*2710*/  BRA `(.L_x_148) ;  /* 0x00000000000c7947 */ /* 0x000fec0003800000 */
.L_x_141:
[----:B------:R-:W0:Y:S01]  /*2720*/  MUFU.RSQ R3, -QNAN ;  /* 0xffc0000000037908 */ /* 0x000e220000001400 */
[----:B------:R-:W-:Y:S05]  /*2730*/  BRA `(.L_x_148) ;  /* 0x0000000000047947 */ /* 0x000fea0003800000 */
.L_x_140:
[----:B------:R-:W-:-:S07]  /*2740*/  FADD.FTZ R3, R40, R45 ;  /* 0x0000002d28037221 */ /* 0x000fce0000010000 */
.L_x_148:
[----:B------:R-:W-:Y:S05]  /*2750*/  BSYNC.RECONVERGENT B2 ;  /* 0x0000000000027941 */ /* 0x000fea0003800200 */
.L_x_138:
[----:B------:R-:W-:Y:S01]  /*2760*/  HFMA2 R35, -RZ, RZ, 0, 0 ;  /* 0x00000000ff237431 */ /* 0x000fe200000001ff */
[----:B------:R-:W-:-:S04]  /*2770*/  MOV R34, R30 ;  /* 0x0000001e00227202 */ /* 0x000fc80000000f00 */
[----:B0-----:R-:W-:Y:S05]  /*2780*/  RET.REL.NODEC R34 `(RenderSpheres) ;  /* 0xffffffd8221c7950 */ /* 0x001fea0003c3ffff */
.L_x_149:
        /* <DEDUP_REMOVED lines=15> */
.L_x_153:


//--------------------- .nv.shared.reserved.0     --------------------------
	.section	.nv.shared.reserved.0,"aw",@nobits
	.weak		__nv_reservedSMEM_offset_0_alias
	.size		__nv_reservedSMEM_offset_0_alias, 0, 64
	.other		__nv_reservedSMEM_offset_0_alias,@"STO_CUDA_RESERVED_SHARED STV_DEFAULT"
__nv_reservedSMEM_offset_0_alias:
	.zero		0
	.zero		64


//--------------------- .nv.constant0.RenderLight --------------------------
	.section	.nv.constant0.RenderLight,"a",@progbits
	.sectionflags	@""
	.align	4
.nv.constant0.RenderLight:
	.zero		956


//--------------------- .nv.constant0.RenderSpheres --------------------------
	.section	.nv.constant0.RenderSpheres,"a",@progbits
	.sectionflags	@""
	.align	4
.nv.constant0.RenderSpheres:
	.zero		976


//--------------------- SYMBOLS --------------------------

	.type		.nv.reservedSmem.offset0,@object
	.size		.nv.reservedSmem.offset0,0x4
